// auto-generated by cutlass_sweep.gemm — config: {"arch": "sm_100", "cluster_m": 2, "cluster_n": 2, "dtype": "e4m3", "dtype_b": "e4m3", "layout": "nt", "stages": 0, "tile_k": 64, "tile_m": 256, "tile_n": 128}
#include "cutlass/cutlass.h"
#include "cutlass/gemm/collective/collective_builder.hpp"
#include "cutlass/gemm/device/gemm_universal_adapter.h"
#include "cutlass/gemm/kernel/gemm_universal.hpp"
#include "cutlass/epilogue/collective/collective_builder.hpp"

using ElemA = cutlass::float_e4m3_t;
using ElemB = cutlass::float_e4m3_t;
using ElemCD = cutlass::float_e4m3_t;
using Acc  = float;
using TileShape    = cute::Shape<cute::_256, cute::_128, cute::_64>;
using ClusterShape = cute::Shape<cute::_2, cute::_2, cute::_1>;

using CollectiveEpilogue = typename cutlass::epilogue::collective::CollectiveBuilder<
    cutlass::arch::Sm100, cutlass::arch::OpClassTensorOp,
    TileShape, ClusterShape,
    cutlass::epilogue::collective::EpilogueTileAuto,
    Acc, Acc,
    ElemCD, cutlass::layout::RowMajor, 128 / cutlass::sizeof_bits<ElemCD>::value,
    ElemCD, cutlass::layout::RowMajor, 128 / cutlass::sizeof_bits<ElemCD>::value,
    cutlass::epilogue::collective::EpilogueScheduleAuto
  >::CollectiveOp;

using CollectiveMainloop = typename cutlass::gemm::collective::CollectiveBuilder<
    cutlass::arch::Sm100, cutlass::arch::OpClassTensorOp,
    ElemA, cutlass::layout::RowMajor, 128 / cutlass::sizeof_bits<ElemA>::value,
    ElemB, cutlass::layout::ColumnMajor, 128 / cutlass::sizeof_bits<ElemB>::value,
    Acc,
    TileShape, ClusterShape,
    cutlass::gemm::collective::StageCountAutoCarveout<static_cast<int>(sizeof(typename CollectiveEpilogue::SharedStorage))>,
    cutlass::gemm::collective::KernelScheduleAuto
  >::CollectiveOp;

using GemmKernel = cutlass::gemm::kernel::GemmUniversal<
    cute::Shape<int,int,int,int>,
    CollectiveMainloop,
    CollectiveEpilogue
>;
using Gemm = cutlass::gemm::device::GemmUniversalAdapter<GemmKernel>;

// Force the device kernel symbol into the cubin without needing a host main.
auto* _anchor = &cutlass::device_kernel<GemmKernel>;


// ===== COMPILED SASS (sm_100a) =====

	.target	sm_100a

	.elftype	@"ET_EXEC"


//--------------------- .note.nv.tkinfo           --------------------------
	.section	.note.nv.tkinfo,"",@"SHT_NOTE"
	.sectionflags	@"SHF_NOTE_NV_TKINFO"
	.tkinfo
        /*0018*/ 	.word	0x00000002
        /*0030*/ 	.string	""
        /*0030*/ 	.string	"ptxas"
        /*0030*/ 	.string	"Cuda compilation tools, release 13.0, V13.0.88"
        /*0030*/ 	.string	"Build cuda_13.0.r13.0/compiler.36424714_0"
        /*0030*/ 	.string	"-arch sm_100a -m 64 "



//--------------------- .note.nv.cuinfo           --------------------------
	.section	.note.nv.cuinfo,"",@"SHT_NOTE"
	.sectionflags	@"SHF_NOTE_NV_CUINFO"
        /*0018*/ 	.short	0x0002
        /*001a*/ 	.short	0x0064
        /*001c*/ 	.short	0x0082
	.zero		2


//--------------------- .nv.info                  --------------------------
	.section	.nv.info,"",@"SHT_CUDA_INFO"
	.align	4


	//----- nvinfo : EIATTR_REGCOUNT
	.align		4
        /*0000*/ 	.byte	0x04, 0x2f
        /*0002*/ 	.short	(.L_19 - .L_18)
	.align		4
.L_18:
        /*0004*/ 	.word	index@(_ZN7cutlass13device_kernelINS_4gemm6kernel13GemmUniversalIN4cute5tupleIJiiiiEEENS1_10collective13CollectiveMmaINS1_35MainloopSm100TmaUmmaWarpSpecializedILi16ELi2ELi4ENS5_IJNS4_1CILi2EEESB_NSA_ILi1EEEEEEEENS5_IJNSA_ILi256EEENSA_ILi128EEENSA_ILi64EEEEEENS_12float_e4m3_tENS5_IJlSC_lEEESJ_SK_NS4_8TiledMMAINS4_8MMA_AtomIJNS4_10MMA_TraitsINS4_25SM100_MMA_F8F6F4_2x1SM_SSEJSJ_SJ_fSF_SG_NS4_17integral_constantINS4_4UMMA5MajorELSR_0EEESS_NSP_INSQ_7ScaleInELST_0EEESU_EEEEEENS4_6LayoutINS5_IJSC_SC_SC_EEENS5_IJNSA_ILi0EEESZ_SZ_EEEEENS5_IJNS4_10UnderscoreES12_S12_EEEEENS4_28SM100_TMA_2SM_LOAD_MULTICASTENS4_14ComposedLayoutINS4_7SwizzleILi2ELi4ELi3EEENS4_18smem_ptr_flag_bitsILi8EEENSX_INS5_IJNSA_ILi8EEESH_EEENS5_IJSH_SC_EEEEEEEvNS4_8identityENS4_18SM100_TMA_2SM_LOADES1F_vS1G_EENS_8epilogue10collective18CollectiveEpilogueINS1J_23Sm100TmaWarpSpecializedILi2ELi2ELi64ELb0ELb0EEEJNS5_IJSG_SG_SH_EEENS5_IJNSX_ISG_SC_EENSX_ISH_SC_EEEEESJ_SK_SJ_SK_NS1J_6fusion15FusionCallbacksIS1N_NS1S_17LinearCombinationISJ_fSJ_fLNS_15FloatRoundStyleE2EEES1O_S1R_JEEENS4_5SM1004TMEM4LOAD26SM100_TMEM_LOAD_32dp32b64xENS4_13SM90_TMA_LOADES1F_NS4_39AutoVectorizingCopyWithAssumedAlignmentILi128EEENS4_14SM90_TMA_STOREES1F_S24_S24_EEEvvEEEEvNT_6ParamsE)
        /*0008*/ 	.word	0x000000cd


	//----- nvinfo : EIATTR_FRAME_SIZE
	.align		4
.L_19:
        /*000c*/ 	.byte	0x04, 0x11
        /*000e*/ 	.short	(.L_21 - .L_20)
	.align		4
.L_20:
        /*0010*/ 	.word	index@($__internal_2_$__cuda_sm10x_tcgen05_guardrail_trap_unallocated_columns_being_dealloced)
        /*0014*/ 	.word	0x00000000


	//----- nvinfo : EIATTR_FRAME_SIZE
	.align		4
.L_21:
        /*0018*/ 	.byte	0x04, 0x11
        /*001a*/ 	.short	(.L_23 - .L_22)
	.align		4
.L_22:
        /*001c*/ 	.word	index@($__internal_1_$__cuda_sm10x_tcgen05_guardrail_trap_phase_invalid_during_alloc)
        /*0020*/ 	.word	0x00000000


	//----- nvinfo : EIATTR_FRAME_SIZE
	.align		4
.L_23:
        /*0024*/ 	.byte	0x04, 0x11
        /*0026*/ 	.short	(.L_25 - .L_24)
	.align		4
.L_24:
        /*0028*/ 	.word	index@($__internal_0_$__cuda_sm10x_tcgen05_guardrail_trap_col_being_dealloced_not_returned_by_alloc)
        /*002c*/ 	.word	0x00000000


	//----- nvinfo : EIATTR_FRAME_SIZE
	.align		4
.L_25:
        /*0030*/ 	.byte	0x04, 0x11
        /*0032*/ 	.short	(.L_27 - .L_26)
	.align		4
.L_26:
        /*0034*/ 	.word	index@(_ZN7cutlass13device_kernelINS_4gemm6kernel13GemmUniversalIN4cute5tupleIJiiiiEEENS1_10collective13CollectiveMmaINS1_35MainloopSm100TmaUmmaWarpSpecializedILi16ELi2ELi4ENS5_IJNS4_1CILi2EEESB_NSA_ILi1EEEEEEEENS5_IJNSA_ILi256EEENSA_ILi128EEENSA_ILi64EEEEEENS_12float_e4m3_tENS5_IJlSC_lEEESJ_SK_NS4_8TiledMMAINS4_8MMA_AtomIJNS4_10MMA_TraitsINS4_25SM100_MMA_F8F6F4_2x1SM_SSEJSJ_SJ_fSF_SG_NS4_17integral_constantINS4_4UMMA5MajorELSR_0EEESS_NSP_INSQ_7ScaleInELST_0EEESU_EEEEEENS4_6LayoutINS5_IJSC_SC_SC_EEENS5_IJNSA_ILi0EEESZ_SZ_EEEEENS5_IJNS4_10UnderscoreES12_S12_EEEEENS4_28SM100_TMA_2SM_LOAD_MULTICASTENS4_14ComposedLayoutINS4_7SwizzleILi2ELi4ELi3EEENS4_18smem_ptr_flag_bitsILi8EEENSX_INS5_IJNSA_ILi8EEESH_EEENS5_IJSH_SC_EEEEEEEvNS4_8identityENS4_18SM100_TMA_2SM_LOADES1F_vS1G_EENS_8epilogue10collective18CollectiveEpilogueINS1J_23Sm100TmaWarpSpecializedILi2ELi2ELi64ELb0ELb0EEEJNS5_IJSG_SG_SH_EEENS5_IJNSX_ISG_SC_EENSX_ISH_SC_EEEEESJ_SK_SJ_SK_NS1J_6fusion15FusionCallbacksIS1N_NS1S_17LinearCombinationISJ_fSJ_fLNS_15FloatRoundStyleE2EEES1O_S1R_JEEENS4_5SM1004TMEM4LOAD26SM100_TMEM_LOAD_32dp32b64xENS4_13SM90_TMA_LOADES1F_NS4_39AutoVectorizingCopyWithAssumedAlignmentILi128EEENS4_14SM90_TMA_STOREES1F_S24_S24_EEEvvEEEEvNT_6ParamsE)
        /*0038*/ 	.word	0x00000000


	//----- nvinfo : EIATTR_MIN_STACK_SIZE
	.align		4
.L_27:
        /*003c*/ 	.byte	0x04, 0x12
        /*003e*/ 	.short	(.L_29 - .L_28)
	.align		4
.L_28:
        /*0040*/ 	.word	index@(_ZN7cutlass13device_kernelINS_4gemm6kernel13GemmUniversalIN4cute5tupleIJiiiiEEENS1_10collective13CollectiveMmaINS1_35MainloopSm100TmaUmmaWarpSpecializedILi16ELi2ELi4ENS5_IJNS4_1CILi2EEESB_NSA_ILi1EEEEEEEENS5_IJNSA_ILi256EEENSA_ILi128EEENSA_ILi64EEEEEENS_12float_e4m3_tENS5_IJlSC_lEEESJ_SK_NS4_8TiledMMAINS4_8MMA_AtomIJNS4_10MMA_TraitsINS4_25SM100_MMA_F8F6F4_2x1SM_SSEJSJ_SJ_fSF_SG_NS4_17integral_constantINS4_4UMMA5MajorELSR_0EEESS_NSP_INSQ_7ScaleInELST_0EEESU_EEEEEENS4_6LayoutINS5_IJSC_SC_SC_EEENS5_IJNSA_ILi0EEESZ_SZ_EEEEENS5_IJNS4_10UnderscoreES12_S12_EEEEENS4_28SM100_TMA_2SM_LOAD_MULTICASTENS4_14ComposedLayoutINS4_7SwizzleILi2ELi4ELi3EEENS4_18smem_ptr_flag_bitsILi8EEENSX_INS5_IJNSA_ILi8EEESH_EEENS5_IJSH_SC_EEEEEEEvNS4_8identityENS4_18SM100_TMA_2SM_LOADES1F_vS1G_EENS_8epilogue10collective18CollectiveEpilogueINS1J_23Sm100TmaWarpSpecializedILi2ELi2ELi64ELb0ELb0EEEJNS5_IJSG_SG_SH_EEENS5_IJNSX_ISG_SC_EENSX_ISH_SC_EEEEESJ_SK_SJ_SK_NS1J_6fusion15FusionCallbacksIS1N_NS1S_17LinearCombinationISJ_fSJ_fLNS_15FloatRoundStyleE2EEES1O_S1R_JEEENS4_5SM1004TMEM4LOAD26SM100_TMEM_LOAD_32dp32b64xENS4_13SM90_TMA_LOADES1F_NS4_39AutoVectorizingCopyWithAssumedAlignmentILi128EEENS4_14SM90_TMA_STOREES1F_S24_S24_EEEvvEEEEvNT_6ParamsE)
        /*0044*/ 	.word	0x00000000
.L_29:


//--------------------- .nv.compat                --------------------------
	.section	.nv.compat,"",@"SHT_CUDA_COMPAT_INFO"
	.align	4
        /*0000*/ 	.byte	0x02, 0x09, 0x01, 0x00, 0x02, 0x02, 0x02, 0x00, 0x02, 0x05, 0x05, 0x00, 0x03, 0x07, 0x01, 0x01
        /*0010*/ 	.byte	0x02, 0x03, 0x01, 0x00, 0x02, 0x06, 0x01, 0x00, 0x04, 0x0b, 0x08, 0x00, 0x09, 0x00, 0x00, 0x00
        /*0020*/ 	.byte	0x00, 0x00, 0x00, 0x00


//--------------------- .nv.info._ZN7cutlass13device_kernelINS_4gemm6kernel13GemmUniversalIN4cute5tupleIJiiiiEEENS1_10collective13CollectiveMmaINS1_35MainloopSm100TmaUmmaWarpSpecializedILi16ELi2ELi4ENS5_IJNS4_1CILi2EEESB_NSA_ILi1EEEEEEEENS5_IJNSA_ILi256EEENSA_ILi128EEENSA_ILi64EEEEEENS_12float_e4m3_tENS5_IJlSC_lEEESJ_SK_NS4_8TiledMMAINS4_8MMA_AtomIJNS4_10MMA_TraitsINS4_25SM100_MMA_F8F6F4_2x1SM_SSEJSJ_SJ_fSF_SG_NS4_17integral_constantINS4_4UMMA5MajorELSR_0EEESS_NSP_INSQ_7ScaleInELST_0EEESU_EEEEEENS4_6LayoutINS5_IJSC_SC_SC_EEENS5_IJNSA_ILi0EEESZ_SZ_EEEEENS5_IJNS4_10UnderscoreES12_S12_EEEEENS4_28SM100_TMA_2SM_LOAD_MULTICASTENS4_14ComposedLayoutINS4_7SwizzleILi2ELi4ELi3EEENS4_18smem_ptr_flag_bitsILi8EEENSX_INS5_IJNSA_ILi8EEESH_EEENS5_IJSH_SC_EEEEEEEvNS4_8identityENS4_18SM100_TMA_2SM_LOADES1F_vS1G_EENS_8epilogue10collective18CollectiveEpilogueINS1J_23Sm100TmaWarpSpecializedILi2ELi2ELi64ELb0ELb0EEEJNS5_IJSG_SG_SH_EEENS5_IJNSX_ISG_SC_EENSX_ISH_SC_EEEEESJ_SK_SJ_SK_NS1J_6fusion15FusionCallbacksIS1N_NS1S_17LinearCombinationISJ_fSJ_fLNS_15FloatRoundStyleE2EEES1O_S1R_JEEENS4_5SM1004TMEM4LOAD26SM100_TMEM_LOAD_32dp32b64xENS4_13SM90_TMA_LOADES1F_NS4_39AutoVectorizingCopyWithAssumedAlignmentILi128EEENS4_14SM90_TMA_STOREES1F_S24_S24_EEEvvEEEEvNT_6ParamsE --------------------------
	.section	.nv.info._ZN7cutlass13device_kernelINS_4gemm6kernel13GemmUniversalIN4cute5tupleIJiiiiEEENS1_10collective13CollectiveMmaINS1_35MainloopSm100TmaUmmaWarpSpecializedILi16ELi2ELi4ENS5_IJNS4_1CILi2EEESB_NSA_ILi1EEEEEEEENS5_IJNSA_ILi256EEENSA_ILi128EEENSA_ILi64EEEEEENS_12float_e4m3_tENS5_IJlSC_lEEESJ_SK_NS4_8TiledMMAINS4_8MMA_AtomIJNS4_10MMA_TraitsINS4_25SM100_MMA_F8F6F4_2x1SM_SSEJSJ_SJ_fSF_SG_NS4_17integral_constantINS4_4UMMA5MajorELSR_0EEESS_NSP_INSQ_7ScaleInELST_0EEESU_EEEEEENS4_6LayoutINS5_IJSC_SC_SC_EEENS5_IJNSA_ILi0EEESZ_SZ_EEEEENS5_IJNS4_10UnderscoreES12_S12_EEEEENS4_28SM100_TMA_2SM_LOAD_MULTICASTENS4_14ComposedLayoutINS4_7SwizzleILi2ELi4ELi3EEENS4_18smem_ptr_flag_bitsILi8EEENSX_INS5_IJNSA_ILi8EEESH_EEENS5_IJSH_SC_EEEEEEEvNS4_8identityENS4_18SM100_TMA_2SM_LOADES1F_vS1G_EENS_8epilogue10collective18CollectiveEpilogueINS1J_23Sm100TmaWarpSpecializedILi2ELi2ELi64ELb0ELb0EEEJNS5_IJSG_SG_SH_EEENS5_IJNSX_ISG_SC_EENSX_ISH_SC_EEEEESJ_SK_SJ_SK_NS1J_6fusion15FusionCallbacksIS1N_NS1S_17LinearCombinationISJ_fSJ_fLNS_15FloatRoundStyleE2EEES1O_S1R_JEEENS4_5SM1004TMEM4LOAD26SM100_TMEM_LOAD_32dp32b64xENS4_13SM90_TMA_LOADES1F_NS4_39AutoVectorizingCopyWithAssumedAlignmentILi128EEENS4_14SM90_TMA_STOREES1F_S24_S24_EEEvvEEEEvNT_6ParamsE,"",@"SHT_CUDA_INFO"
	.sectionflags	@""
	.align	4


	//----- nvinfo : EIATTR_CUDA_API_VERSION
	.align		4
        /*0000*/ 	.byte	0x04, 0x37
        /*0002*/ 	.short	(.L_31 - .L_30)
.L_30:
        /*0004*/ 	.word	0x00000082


	//----- nvinfo : EIATTR_KPARAM_INFO
	.align		4
.L_31:
        /*0008*/ 	.byte	0x04, 0x17
        /*000a*/ 	.short	(.L_33 - .L_32)
.L_32:
        /*000c*/ 	.word	0x00000000
        /*0010*/ 	.short	0x0000
        /*0012*/ 	.short	0x0000
        /*0014*/ 	.byte	0x00, 0xf0, 0x01, 0x20


	//----- nvinfo : EIATTR_AT_ENTRY_FRAGMENTS
	.align		4
.L_33:
        /*0018*/ 	.byte	0x04, 0x4f
        /*001a*/ 	.short	(.L_35 - .L_34)


	//   ....[0]....
.L_34:
        /*001c*/ 	.word	0x00000007


	//----- nvinfo : EIATTR_RESERVED_SMEM_USED
	.align		4
.L_35:
        /*0020*/ 	.byte	0x01, 0x41
	.zero		2


	//----- nvinfo : EIATTR_SPARSE_MMA_MASK
	.align		4
        /*0024*/ 	.byte	0x03, 0x50
        /*0026*/ 	.short	0x0000


	//----- nvinfo : EIATTR_TCGEN05_2CTA_USED
	.align		4
        /*0028*/ 	.byte	0x01, 0x52
	.zero		2


	//----- nvinfo : EIATTR_MAXREG_COUNT
	.align		4
        /*002c*/ 	.byte	0x03, 0x1b
        /*002e*/ 	.short	0x00ff


	//----- nvinfo : EIATTR_NUM_BARRIERS
	.align		4
        /*0030*/ 	.byte	0x02, 0x4c
        /*0032*/ 	.byte	0x07
	.zero		1


	//----- nvinfo : EIATTR_EXTERNS
	.align		4
        /*0034*/ 	.byte	0x04, 0x0f
        /*0036*/ 	.short	(.L_37 - .L_36)


	//   ....[0]....
	.align		4
.L_36:
        /*0038*/ 	.word	index@(__assertfail)


	//----- nvinfo : EIATTR_MERCURY_ISA_VERSION
	.align		4
.L_37:
        /*003c*/ 	.byte	0x03, 0x5f
        /*003e*/ 	.short	0x0101


	//----- nvinfo : EIATTR_INT_WARP_WIDE_INSTR_OFFSETS
	.align		4
        /*0040*/ 	.byte	0x04, 0x31
        /*0042*/ 	.short	(.L_39 - .L_38)


	//   ....[0]....
.L_38:
        /*0044*/ 	.word	0x00000ee0


	//   ....[1]....
        /*0048*/ 	.word	0x00000f80


	//   ....[2]....
        /*004c*/ 	.word	0x000049b0


	//   ....[3]....
        /*0050*/ 	.word	0x000049d0


	//   ....[4]....
        /*0054*/ 	.word	0x00004a00


	//   ....[5]....
        /*0058*/ 	.word	0x00005530


	//   ....[6]....
        /*005c*/ 	.word	0x000055a0


	//   ....[7]....
        /*0060*/ 	.word	0x00005670


	//   ....[8]....
        /*0064*/ 	.word	0x00005720


	//----- nvinfo : EIATTR_COOP_GROUP_MASK_REGIDS
	.align		4
.L_39:
        /*0068*/ 	.byte	0x04, 0x29
        /*006a*/ 	.short	(.L_41 - .L_40)


	//   ....[0]....
.L_40:
        /*006c*/ 	.word	0xffffffff


	//   ....[1]....
        /*0070*/ 	.word	0xffffffff


	//   ....[2]....
        /*0074*/ 	.word	0xffffffff


	//   ....[3]....
        /*0078*/ 	.word	0xffffffff


	//   ....[4]....
        /*007c*/ 	.word	0xffffffff


	//   ....[5]....
        /*0080*/ 	.word	0xffffffff


	//   ....[6]....
        /*0084*/ 	.word	0xffffffff


	//   ....[7]....
        /*0088*/ 	.word	0xffffffff


	//   ....[8]....
        /*008c*/ 	.word	0xffffffff


	//   ....[9]....
        /*0090*/ 	.word	0xffffffff


	//   ....[10]....
        /*0094*/ 	.word	0xffffffff


	//   ....[11]....
        /*0098*/ 	.word	0xffffffff


	//   ....[12]....
        /*009c*/ 	.word	0xffffffff


	//   ....[13]....
        /*00a0*/ 	.word	0xffffffff


	//----- nvinfo : EIATTR_COOP_GROUP_INSTR_OFFSETS
	.align		4
.L_41:
        /*00a4*/ 	.byte	0x04, 0x28
        /*00a6*/ 	.short	(.L_43 - .L_42)


	//   ....[0]....
.L_42:
        /*00a8*/ 	.word	0x000000b0


	//   ....[1]....
        /*00ac*/ 	.word	0x00000520


	//   ....[2]....
        /*00b0*/ 	.word	0x00000890


	//   ....[3]....
        /*00b4*/ 	.word	0x000009e0


	//   ....[4]....
        /*00b8*/ 	.word	0x00000ad0


	//   ....[5]....
        /*00bc*/ 	.word	0x00000c30


	//   ....[6]....
        /*00c0*/ 	.word	0x00000dc0


	//   ....[7]....
        /*00c4*/ 	.word	0x00001000


	//   ....[8]....
        /*00c8*/ 	.word	0x00002310


	//   ....[9]....
        /*00cc*/ 	.word	0x00003870


	//   ....[10]....
        /*00d0*/ 	.word	0x00003d40


	//   ....[11]....
        /*00d4*/ 	.word	0x00003d70


	//   ....[12]....
        /*00d8*/ 	.word	0x000048b0


	//   ....[13]....
        /*00dc*/ 	.word	0x00004ac0


	//----- nvinfo : EIATTR_VRC_CTA_INIT_COUNT
	.align		4
.L_43:
        /*00e0*/ 	.byte	0x02, 0x4a
        /*00e2*/ 	.byte	0x80
	.zero		1


	//----- nvinfo : EIATTR_SYSCALL_OFFSETS
	.align		4
        /*00e4*/ 	.byte	0x04, 0x46
        /*00e6*/ 	.short	(.L_45 - .L_44)


	//   ....[0]....
.L_44:
        /*00e8*/ 	.word	0x00006310


	//   ....[1]....
        /*00ec*/ 	.word	0x00006450


	//   ....[2]....
        /*00f0*/ 	.word	0x00006ce0


	//   ....[3]....
        /*00f4*/ 	.word	0x000082f0


	//----- nvinfo : EIATTR_MBARRIER_INSTR_OFFSETS
	.align		4
.L_45:
        /*00f8*/ 	.byte	0x04, 0x39
        /*00fa*/ 	.short	(.L_47 - .L_46)


	//   ....[0]....
.L_46:
        /*00fc*/ 	.word	0x00000670
        /*0100*/ 	.word	0x000000ff
        /*0104*/ 	.word	0x00000000
        /*0108*/ 	.short	0x0100
        /*010a*/ 	.byte	0x04
	.zero		1


	//   ....[1]....
        /*010c*/ 	.word	0x00000680
        /*0110*/ 	.word	0x000000ff
        /*0114*/ 	.word	0x00000080
        /*0118*/ 	.short	0x0100
        /*011a*/ 	.byte	0x04
	.zero		1


	//   ....[2]....
        /*011c*/ 	.word	0x00000690
        /*0120*/ 	.word	0x000000ff
        /*0124*/ 	.word	0x00000008
        /*0128*/ 	.short	0x0100
        /*012a*/ 	.byte	0x04
	.zero		1


	//   ....[3]....
        /*012c*/ 	.word	0x000006a0
        /*0130*/ 	.word	0x000000ff
        /*0134*/ 	.word	0x00000088
        /*0138*/ 	.short	0x0100
        /*013a*/ 	.byte	0x04
	.zero		1


	//   ....[4]....
        /*013c*/ 	.word	0x000006b0
        /*0140*/ 	.word	0x000000ff
        /*0144*/ 	.word	0x00000010
        /*0148*/ 	.short	0x0100
        /*014a*/ 	.byte	0x04
	.zero		1


	//   ....[5]....
        /*014c*/ 	.word	0x000006c0
        /*0150*/ 	.word	0x000000ff
        /*0154*/ 	.word	0x00000090
        /*0158*/ 	.short	0x0100
        /*015a*/ 	.byte	0x04
	.zero		1


	//   ....[6]....
        /*015c*/ 	.word	0x000006d0
        /*0160*/ 	.word	0x000000ff
        /*0164*/ 	.word	0x00000018
        /*0168*/ 	.short	0x0100
        /*016a*/ 	.byte	0x04
	.zero		1


	//   ....[7]....
        /*016c*/ 	.word	0x000006e0
        /*0170*/ 	.word	0x000000ff
        /*0174*/ 	.word	0x00000098
        /*0178*/ 	.short	0x0100
        /*017a*/ 	.byte	0x04
	.zero		1


	//   ....[8]....
        /*017c*/ 	.word	0x000006f0
        /*0180*/ 	.word	0x000000ff
        /*0184*/ 	.word	0x00000020
        /*0188*/ 	.short	0x0100
        /*018a*/ 	.byte	0x04
	.zero		1


	//   ....[9]....
        /*018c*/ 	.word	0x00000700
        /*0190*/ 	.word	0x000000ff
        /*0194*/ 	.word	0x000000a0
        /*0198*/ 	.short	0x0100
        /*019a*/ 	.byte	0x04
	.zero		1


	//   ....[10]....
        /*019c*/ 	.word	0x00000710
        /*01a0*/ 	.word	0x000000ff
        /*01a4*/ 	.word	0x00000028
        /*01a8*/ 	.short	0x0100
        /*01aa*/ 	.byte	0x04
	.zero		1


	//   ....[11]....
        /*01ac*/ 	.word	0x00000720
        /*01b0*/ 	.word	0x000000ff
        /*01b4*/ 	.word	0x000000a8
        /*01b8*/ 	.short	0x0100
        /*01ba*/ 	.byte	0x04
	.zero		1


	//   ....[12]....
        /*01bc*/ 	.word	0x00000730
        /*01c0*/ 	.word	0x000000ff
        /*01c4*/ 	.word	0x00000030
        /*01c8*/ 	.short	0x0100
        /*01ca*/ 	.byte	0x04
	.zero		1


	//   ....[13]....
        /*01cc*/ 	.word	0x00000740
        /*01d0*/ 	.word	0x000000ff
        /*01d4*/ 	.word	0x000000b0
        /*01d8*/ 	.short	0x0100
        /*01da*/ 	.byte	0x04
	.zero		1


	//   ....[14]....
        /*01dc*/ 	.word	0x00000750
        /*01e0*/ 	.word	0x000000ff
        /*01e4*/ 	.word	0x00000038
        /*01e8*/ 	.short	0x0100
        /*01ea*/ 	.byte	0x04
	.zero		1


	//   ....[15]....
        /*01ec*/ 	.word	0x00000760
        /*01f0*/ 	.word	0x000000ff
        /*01f4*/ 	.word	0x000000b8
        /*01f8*/ 	.short	0x0100
        /*01fa*/ 	.byte	0x04
	.zero		1


	//   ....[16]....
        /*01fc*/ 	.word	0x00000770
        /*0200*/ 	.word	0x000000ff
        /*0204*/ 	.word	0x00000040
        /*0208*/ 	.short	0x0100
        /*020a*/ 	.byte	0x04
	.zero		1


	//   ....[17]....
        /*020c*/ 	.word	0x00000780
        /*0210*/ 	.word	0x000000ff
        /*0214*/ 	.word	0x000000c0
        /*0218*/ 	.short	0x0100
        /*021a*/ 	.byte	0x04
	.zero		1


	//   ....[18]....
        /*021c*/ 	.word	0x00000790
        /*0220*/ 	.word	0x000000ff
        /*0224*/ 	.word	0x00000048
        /*0228*/ 	.short	0x0100
        /*022a*/ 	.byte	0x04
	.zero		1


	//   ....[19]....
        /*022c*/ 	.word	0x000007a0
        /*0230*/ 	.word	0x000000ff
        /*0234*/ 	.word	0x000000c8
        /*0238*/ 	.short	0x0100
        /*023a*/ 	.byte	0x04
	.zero		1


	//   ....[20]....
        /*023c*/ 	.word	0x000007b0
        /*0240*/ 	.word	0x000000ff
        /*0244*/ 	.word	0x00000050
        /*0248*/ 	.short	0x0100
        /*024a*/ 	.byte	0x04
	.zero		1


	//   ....[21]....
        /*024c*/ 	.word	0x000007c0
        /*0250*/ 	.word	0x000000ff
        /*0254*/ 	.word	0x000000d0
        /*0258*/ 	.short	0x0100
        /*025a*/ 	.byte	0x04
	.zero		1


	//   ....[22]....
        /*025c*/ 	.word	0x000007d0
        /*0260*/ 	.word	0x000000ff
        /*0264*/ 	.word	0x00000058
        /*0268*/ 	.short	0x0100
        /*026a*/ 	.byte	0x04
	.zero		1


	//   ....[23]....
        /*026c*/ 	.word	0x000007e0
        /*0270*/ 	.word	0x000000ff
        /*0274*/ 	.word	0x000000d8
        /*0278*/ 	.short	0x0100
        /*027a*/ 	.byte	0x04
	.zero		1


	//   ....[24]....
        /*027c*/ 	.word	0x000007f0
        /*0280*/ 	.word	0x000000ff
        /*0284*/ 	.word	0x00000060
        /*0288*/ 	.short	0x0100
        /*028a*/ 	.byte	0x04
	.zero		1


	//   ....[25]....
        /*028c*/ 	.word	0x00000800
        /*0290*/ 	.word	0x000000ff
        /*0294*/ 	.word	0x000000e0
        /*0298*/ 	.short	0x0100
        /*029a*/ 	.byte	0x04
	.zero		1


	//   ....[26]....
        /*029c*/ 	.word	0x00000810
        /*02a0*/ 	.word	0x000000ff
        /*02a4*/ 	.word	0x00000068
        /*02a8*/ 	.short	0x0100
        /*02aa*/ 	.byte	0x04
	.zero		1


	//   ....[27]....
        /*02ac*/ 	.word	0x00000820
        /*02b0*/ 	.word	0x000000ff
        /*02b4*/ 	.word	0x000000e8
        /*02b8*/ 	.short	0x0100
        /*02ba*/ 	.byte	0x04
	.zero		1


	//   ....[28]....
        /*02bc*/ 	.word	0x00000830
        /*02c0*/ 	.word	0x000000ff
        /*02c4*/ 	.word	0x00000070
        /*02c8*/ 	.short	0x0100
        /*02ca*/ 	.byte	0x04
	.zero		1


	//   ....[29]....
        /*02cc*/ 	.word	0x00000840
        /*02d0*/ 	.word	0x000000ff
        /*02d4*/ 	.word	0x000000f0
        /*02d8*/ 	.short	0x0100
        /*02da*/ 	.byte	0x04
	.zero		1


	//   ....[30]....
        /*02dc*/ 	.word	0x00000850
        /*02e0*/ 	.word	0x000000ff
        /*02e4*/ 	.word	0x00000078
        /*02e8*/ 	.short	0x0100
        /*02ea*/ 	.byte	0x04
	.zero		1


	//   ....[31]....
        /*02ec*/ 	.word	0x00000860
        /*02f0*/ 	.word	0x000000ff
        /*02f4*/ 	.word	0x000000f8
        /*02f8*/ 	.short	0x0100
        /*02fa*/ 	.byte	0x04
	.zero		1


	//   ....[32]....
        /*02fc*/ 	.word	0x00000990
        /*0300*/ 	.word	0x000000ff
        /*0304*/ 	.word	0x00000100
        /*0308*/ 	.short	0x0100
        /*030a*/ 	.byte	0x04
	.zero		1


	//   ....[33]....
        /*030c*/ 	.word	0x000009a0
        /*0310*/ 	.word	0x000000ff
        /*0314*/ 	.word	0x00000110
        /*0318*/ 	.short	0x0100
        /*031a*/ 	.byte	0x04
	.zero		1


	//   ....[34]....
        /*031c*/ 	.word	0x000009b0
        /*0320*/ 	.word	0x000000ff
        /*0324*/ 	.word	0x00000108
        /*0328*/ 	.short	0x0100
        /*032a*/ 	.byte	0x04
	.zero		1


	//   ....[35]....
        /*032c*/ 	.word	0x000009c0
        /*0330*/ 	.word	0x000000ff
        /*0334*/ 	.word	0x00000118
        /*0338*/ 	.short	0x0100
        /*033a*/ 	.byte	0x04
	.zero		1


	//   ....[36]....
        /*033c*/ 	.word	0x00000aa0
        /*0340*/ 	.word	0x000000ff
        /*0344*/ 	.word	0x00000120
        /*0348*/ 	.short	0x0100
        /*034a*/ 	.byte	0x06
	.zero		1


	//   ....[37]....
        /*034c*/ 	.word	0x00000ab0
        /*0350*/ 	.word	0x000000ff
        /*0354*/ 	.word	0x00000128
        /*0358*/ 	.short	0x0100
        /*035a*/ 	.byte	0x06
	.zero		1


	//   ....[38]....
        /*035c*/ 	.word	0x00000be0
        /*0360*/ 	.word	0x000000ff
        /*0364*/ 	.word	0x00000130
        /*0368*/ 	.short	0x0100
        /*036a*/ 	.byte	0x06
	.zero		1


	//   ....[39]....
        /*036c*/ 	.word	0x00000bf0
        /*0370*/ 	.word	0x000000ff
        /*0374*/ 	.word	0x00000140
        /*0378*/ 	.short	0x0100
        /*037a*/ 	.byte	0x06
	.zero		1


	//   ....[40]....
        /*037c*/ 	.word	0x00000c00
        /*0380*/ 	.word	0x000000ff
        /*0384*/ 	.word	0x00000138
        /*0388*/ 	.short	0x0100
        /*038a*/ 	.byte	0x06
	.zero		1


	//   ....[41]....
        /*038c*/ 	.word	0x00000c10
        /*0390*/ 	.word	0x000000ff
        /*0394*/ 	.word	0x00000148
        /*0398*/ 	.short	0x0100
        /*039a*/ 	.byte	0x06
	.zero		1


	//   ....[42]....
        /*039c*/ 	.word	0x00000d30
        /*03a0*/ 	.word	0x000000ff
        /*03a4*/ 	.word	0x00000150
        /*03a8*/ 	.short	0x0100
        /*03aa*/ 	.byte	0x04
	.zero		1


	//   ....[43]....
        /*03ac*/ 	.word	0x00000d40
        /*03b0*/ 	.word	0x000000ff
        /*03b4*/ 	.word	0x00000170
        /*03b8*/ 	.short	0x0100
        /*03ba*/ 	.byte	0x04
	.zero		1


	//   ....[44]....
        /*03bc*/ 	.word	0x00000d50
        /*03c0*/ 	.word	0x000000ff
        /*03c4*/ 	.word	0x00000158
        /*03c8*/ 	.short	0x0100
        /*03ca*/ 	.byte	0x04
	.zero		1


	//   ....[45]....
        /*03cc*/ 	.word	0x00000d60
        /*03d0*/ 	.word	0x000000ff
        /*03d4*/ 	.word	0x00000178
        /*03d8*/ 	.short	0x0100
        /*03da*/ 	.byte	0x04
	.zero		1


	//   ....[46]....
        /*03dc*/ 	.word	0x00000d70
        /*03e0*/ 	.word	0x000000ff
        /*03e4*/ 	.word	0x00000160
        /*03e8*/ 	.short	0x0100
        /*03ea*/ 	.byte	0x04
	.zero		1


	//   ....[47]....
        /*03ec*/ 	.word	0x00000d80
        /*03f0*/ 	.word	0x000000ff
        /*03f4*/ 	.word	0x00000180
        /*03f8*/ 	.short	0x0100
        /*03fa*/ 	.byte	0x04
	.zero		1


	//   ....[48]....
        /*03fc*/ 	.word	0x00000d90
        /*0400*/ 	.word	0x000000ff
        /*0404*/ 	.word	0x00000168
        /*0408*/ 	.short	0x0100
        /*040a*/ 	.byte	0x04
	.zero		1


	//   ....[49]....
        /*040c*/ 	.word	0x00000da0
        /*0410*/ 	.word	0x000000ff
        /*0414*/ 	.word	0x00000188
        /*0418*/ 	.short	0x0100
        /*041a*/ 	.byte	0x04
	.zero		1


	//   ....[50]....
        /*041c*/ 	.word	0x00000e90
        /*0420*/ 	.word	0x000000ff
        /*0424*/ 	.word	0x00000190
        /*0428*/ 	.short	0x0100
        /*042a*/ 	.byte	0x04
	.zero		1


	//   ....[51]....
        /*042c*/ 	.word	0x00000ea0
        /*0430*/ 	.word	0x000000ff
        /*0434*/ 	.word	0x000001a0
        /*0438*/ 	.short	0x0100
        /*043a*/ 	.byte	0x04
	.zero		1


	//   ....[52]....
        /*043c*/ 	.word	0x00000eb0
        /*0440*/ 	.word	0x000000ff
        /*0444*/ 	.word	0x00000198
        /*0448*/ 	.short	0x0100
        /*044a*/ 	.byte	0x04
	.zero		1


	//   ....[53]....
        /*044c*/ 	.word	0x00000ec0
        /*0450*/ 	.word	0x000000ff
        /*0454*/ 	.word	0x000001a8
        /*0458*/ 	.short	0x0100
        /*045a*/ 	.byte	0x04
	.zero		1


	//   ....[54]....
        /*045c*/ 	.word	0x00000fc0
        /*0460*/ 	.word	0x000000ff
        /*0464*/ 	.word	0x000001b0
        /*0468*/ 	.short	0x0100
        /*046a*/ 	.byte	0x06
	.zero		1


	//   ....[55]....
        /*046c*/ 	.word	0x00001b60
        /*0470*/ 	.word	0x00000000
        /*0474*/ 	.word	0x000001a0
        /*0478*/ 	.short	0x010a
        /*047a*/ 	.byte	0xff
	.zero		1


	//   ....[56]....
        /*047c*/ 	.word	0x00001b80
        /*0480*/ 	.word	0x00000000
        /*0484*/ 	.word	0x00000190
        /*0488*/ 	.short	0x0101
        /*048a*/ 	.byte	0xff
	.zero		1


	//   ....[57]....
        /*048c*/ 	.word	0x00001c30
        /*0490*/ 	.word	0x000000ff
        /*0494*/ 	.word	0x00000080
        /*0498*/ 	.short	0x010a
        /*049a*/ 	.byte	0x04
	.zero		1


	//   ....[58]....
        /*049c*/ 	.word	0x00001d00
        /*04a0*/ 	.word	0x000000ff
        /*04a4*/ 	.word	0x00000080
        /*04a8*/ 	.short	0x010a
        /*04aa*/ 	.byte	0x21
	.zero		1


	//   ....[59]....
        /*04ac*/ 	.word	0x00001eb0
        /*04b0*/ 	.word	0x000000ff
        /*04b4*/ 	.word	0x00000080
        /*04b8*/ 	.short	0x010a
        /*04ba*/ 	.byte	0x05
	.zero		1


	//   ....[60]....
        /*04bc*/ 	.word	0x00001fc0
        /*04c0*/ 	.word	0x000000ff
        /*04c4*/ 	.word	0x00000128
        /*04c8*/ 	.short	0x0101
        /*04ca*/ 	.byte	0x0d
	.zero		1


	//   ....[61]....
        /*04cc*/ 	.word	0x00001fe0
        /*04d0*/ 	.word	0x000000ff
        /*04d4*/ 	.word	0x00000080
        /*04d8*/ 	.short	0x010a
        /*04da*/ 	.byte	0x04
	.zero		1


	//   ....[62]....
        /*04dc*/ 	.word	0x00002060
        /*04e0*/ 	.word	0x000000ff
        /*04e4*/ 	.word	0x00000080
        /*04e8*/ 	.short	0x010a
        /*04ea*/ 	.byte	0x11
	.zero		1


	//   ....[63]....
        /*04ec*/ 	.word	0x00002200
        /*04f0*/ 	.word	0x000000ff
        /*04f4*/ 	.word	0x00000080
        /*04f8*/ 	.short	0x010a
        /*04fa*/ 	.byte	0x05
	.zero		1


	//   ....[64]....
        /*04fc*/ 	.word	0x00002340
        /*0500*/ 	.word	0x00000003
        /*0504*/ 	.word	0x00000130
        /*0508*/ 	.short	0x010a
        /*050a*/ 	.byte	0xff
	.zero		1


	//   ....[65]....
        /*050c*/ 	.word	0x00002490
        /*0510*/ 	.word	0x00000000
        /*0514*/ 	.word	0x00000000
        /*0518*/ 	.short	0x0101
        /*051a*/ 	.byte	0xff
	.zero		1


	//   ....[66]....
        /*051c*/ 	.word	0x00002a30
        /*0520*/ 	.word	0x000000ff
        /*0524*/ 	.word	0x00000000
        /*0528*/ 	.short	0x010a
        /*052a*/ 	.byte	0x04
	.zero		1


	//   ....[67]....
        /*052c*/ 	.word	0x00002ac0
        /*0530*/ 	.word	0x000000ff
        /*0534*/ 	.word	0x00000000
        /*0538*/ 	.short	0x010a
        /*053a*/ 	.byte	0x05
	.zero		1


	//   ....[68]....
        /*053c*/ 	.word	0x00002b50
        /*0540*/ 	.word	0x000000ff
        /*0544*/ 	.word	0x00000000
        /*0548*/ 	.short	0x010a
        /*054a*/ 	.byte	0x05
	.zero		1


	//   ....[69]....
        /*054c*/ 	.word	0x00002be0
        /*0550*/ 	.word	0x000000ff
        /*0554*/ 	.word	0x00000000
        /*0558*/ 	.short	0x010a
        /*055a*/ 	.byte	0x05
	.zero		1


	//   ....[70]....
        /*055c*/ 	.word	0x00002c70
        /*0560*/ 	.word	0x000000ff
        /*0564*/ 	.word	0x00000000
        /*0568*/ 	.short	0x010a
        /*056a*/ 	.byte	0x05
	.zero		1


	//   ....[71]....
        /*056c*/ 	.word	0x00002d00
        /*0570*/ 	.word	0x000000ff
        /*0574*/ 	.word	0x00000000
        /*0578*/ 	.short	0x010a
        /*057a*/ 	.byte	0x05
	.zero		1


	//   ....[72]....
        /*057c*/ 	.word	0x00002d90
        /*0580*/ 	.word	0x000000ff
        /*0584*/ 	.word	0x00000000
        /*0588*/ 	.short	0x010a
        /*058a*/ 	.byte	0x05
	.zero		1


	//   ....[73]....
        /*058c*/ 	.word	0x00002e20
        /*0590*/ 	.word	0x000000ff
        /*0594*/ 	.word	0x00000000
        /*0598*/ 	.short	0x010a
        /*059a*/ 	.byte	0x05
	.zero		1


	//   ....[74]....
        /*059c*/ 	.word	0x00002eb0
        /*05a0*/ 	.word	0x000000ff
        /*05a4*/ 	.word	0x00000000
        /*05a8*/ 	.short	0x010a
        /*05aa*/ 	.byte	0x05
	.zero		1


	//   ....[75]....
        /*05ac*/ 	.word	0x00002f40
        /*05b0*/ 	.word	0x000000ff
        /*05b4*/ 	.word	0x00000000
        /*05b8*/ 	.short	0x010a
        /*05ba*/ 	.byte	0x05
	.zero		1


	//   ....[76]....
        /*05bc*/ 	.word	0x00002fd0
        /*05c0*/ 	.word	0x000000ff
        /*05c4*/ 	.word	0x00000000
        /*05c8*/ 	.short	0x010a
        /*05ca*/ 	.byte	0x05
	.zero		1


	//   ....[77]....
        /*05cc*/ 	.word	0x00003060
        /*05d0*/ 	.word	0x000000ff
        /*05d4*/ 	.word	0x00000000
        /*05d8*/ 	.short	0x010a
        /*05da*/ 	.byte	0x05
	.zero		1


	//   ....[78]....
        /*05dc*/ 	.word	0x000030f0
        /*05e0*/ 	.word	0x000000ff
        /*05e4*/ 	.word	0x00000000
        /*05e8*/ 	.short	0x010a
        /*05ea*/ 	.byte	0x05
	.zero		1


	//   ....[79]....
        /*05ec*/ 	.word	0x00003180
        /*05f0*/ 	.word	0x000000ff
        /*05f4*/ 	.word	0x00000000
        /*05f8*/ 	.short	0x010a
        /*05fa*/ 	.byte	0x05
	.zero		1


	//   ....[80]....
        /*05fc*/ 	.word	0x00003210
        /*0600*/ 	.word	0x000000ff
        /*0604*/ 	.word	0x00000000
        /*0608*/ 	.short	0x010a
        /*060a*/ 	.byte	0x05
	.zero		1


	//   ....[81]....
        /*060c*/ 	.word	0x000032b0
        /*0610*/ 	.word	0x00000000
        /*0614*/ 	.word	0x00000000
        /*0618*/ 	.short	0x010a
        /*061a*/ 	.byte	0xff
	.zero		1


	//   ....[82]....
        /*061c*/ 	.word	0x000033d0
        /*0620*/ 	.word	0x00000002
        /*0624*/ 	.word	0x00000190
        /*0628*/ 	.short	0x010a
        /*062a*/ 	.byte	0xff
	.zero		1


	//   ....[83]....
        /*062c*/ 	.word	0x00003430
        /*0630*/ 	.word	0x00000004
        /*0634*/ 	.word	0x00000000
        /*0638*/ 	.short	0x0101
        /*063a*/ 	.byte	0xff
	.zero		1


	//   ....[84]....
        /*063c*/ 	.word	0x00003450
        /*0640*/ 	.word	0x000000ff
        /*0644*/ 	.word	0x00000140
        /*0648*/ 	.short	0x010a
        /*064a*/ 	.byte	0x04
	.zero		1


	//   ....[85]....
        /*064c*/ 	.word	0x00003570
        /*0650*/ 	.word	0x00000002
        /*0654*/ 	.word	0x00000130
        /*0658*/ 	.short	0x010a
        /*065a*/ 	.byte	0xff
	.zero		1


	//   ....[86]....
        /*065c*/ 	.word	0x00003680
        /*0660*/ 	.word	0x00000002
        /*0664*/ 	.word	0x00000000
        /*0668*/ 	.short	0x0101
        /*066a*/ 	.byte	0xff
	.zero		1


	//   ....[87]....
        /*066c*/ 	.word	0x00003710
        /*0670*/ 	.word	0x000000ff
        /*0674*/ 	.word	0x00000140
        /*0678*/ 	.short	0x0106
        /*067a*/ 	.byte	0x04
	.zero		1


	//   ....[88]....
        /*067c*/ 	.word	0x00003730
        /*0680*/ 	.word	0x000000ff
        /*0684*/ 	.word	0x00000140
        /*0688*/ 	.short	0x010a
        /*068a*/ 	.byte	0x04
	.zero		1


	//   ....[89]....
        /*068c*/ 	.word	0x000037c0
        /*0690*/ 	.word	0x000000ff
        /*0694*/ 	.word	0x00000140
        /*0698*/ 	.short	0x0106
        /*069a*/ 	.byte	0x07
	.zero		1


	//   ....[90]....
        /*069c*/ 	.word	0x00003800
        /*06a0*/ 	.word	0x00000000
        /*06a4*/ 	.word	0x00000140
        /*06a8*/ 	.short	0x010a
        /*06aa*/ 	.byte	0xff
	.zero		1


	//   ....[91]....
        /*06ac*/ 	.word	0x00003a40
        /*06b0*/ 	.word	0x000000ff
        /*06b4*/ 	.word	0x00000008
        /*06b8*/ 	.short	0x010a
        /*06ba*/ 	.byte	0x05
	.zero		1


	//   ....[92]....
        /*06bc*/ 	.word	0x00003a60
        /*06c0*/ 	.word	0x000000ff
        /*06c4*/ 	.word	0x00000008
        /*06c8*/ 	.short	0x010a
        /*06ca*/ 	.byte	0x05
	.zero		1


	//   ....[93]....
        /*06cc*/ 	.word	0x00003bf0
        /*06d0*/ 	.word	0x000000ff
        /*06d4*/ 	.word	0x00000008
        /*06d8*/ 	.short	0x010a
        /*06da*/ 	.byte	0x05
	.zero		1


	//   ....[94]....
        /*06dc*/ 	.word	0x00003c10
        /*06e0*/ 	.word	0x000000ff
        /*06e4*/ 	.word	0x00000008
        /*06e8*/ 	.short	0x010a
        /*06ea*/ 	.byte	0x05
	.zero		1


	//   ....[95]....
        /*06ec*/ 	.word	0x00003cd0
        /*06f0*/ 	.word	0x000000ff
        /*06f4*/ 	.word	0x00000000
        /*06f8*/ 	.short	0x0101
        /*06fa*/ 	.byte	0x04
	.zero		1


	//   ....[96]....
        /*06fc*/ 	.word	0x00003fd0
        /*0700*/ 	.word	0x00000000
        /*0704*/ 	.word	0x00000130
        /*0708*/ 	.short	0x010a
        /*070a*/ 	.byte	0xff
	.zero		1


	//   ....[97]....
        /*070c*/ 	.word	0x00004090
        /*0710*/ 	.word	0x00000000
        /*0714*/ 	.word	0x00000000
        /*0718*/ 	.short	0x0101
        /*071a*/ 	.byte	0xff
	.zero		1


	//   ....[98]....
        /*071c*/ 	.word	0x00004150
        /*0720*/ 	.word	0x000000ff
        /*0724*/ 	.word	0x00000000
        /*0728*/ 	.short	0x010a
        /*072a*/ 	.byte	0x04
	.zero		1


	//   ....[99]....
        /*072c*/ 	.word	0x00004160
        /*0730*/ 	.word	0x000000ff
        /*0734*/ 	.word	0x00000170
        /*0738*/ 	.short	0x010a
        /*073a*/ 	.byte	0x17
	.zero		1


	//   ....[100]....
        /*073c*/ 	.word	0x00004210
        /*0740*/ 	.word	0x000000ff
        /*0744*/ 	.word	0x00000000
        /*0748*/ 	.short	0x010a
        /*074a*/ 	.byte	0x05
	.zero		1


	//   ....[101]....
        /*074c*/ 	.word	0x00004350
        /*0750*/ 	.word	0x000000ff
        /*0754*/ 	.word	0x00000000
        /*0758*/ 	.short	0x010a
        /*075a*/ 	.byte	0x04
	.zero		1


	//   ....[102]....
        /*075c*/ 	.word	0x000045a0
        /*0760*/ 	.word	0x000000ff
        /*0764*/ 	.word	0x00000000
        /*0768*/ 	.short	0x010a
        /*076a*/ 	.byte	0x04
	.zero		1


	//   ....[103]....
        /*076c*/ 	.word	0x00004630
        /*0770*/ 	.word	0x000000ff
        /*0774*/ 	.word	0x00000000
        /*0778*/ 	.short	0x010a
        /*077a*/ 	.byte	0x05
	.zero		1


	//   ....[104]....
        /*077c*/ 	.word	0x000046c0
        /*0780*/ 	.word	0x000000ff
        /*0784*/ 	.word	0x00000000
        /*0788*/ 	.short	0x010a
        /*078a*/ 	.byte	0x05
	.zero		1


	//   ....[105]....
        /*078c*/ 	.word	0x00004760
        /*0790*/ 	.word	0x00000000
        /*0794*/ 	.word	0x00000000
        /*0798*/ 	.short	0x010a
        /*079a*/ 	.byte	0xff
	.zero		1


	//   ....[106]....
        /*079c*/ 	.word	0x000047a0
        /*07a0*/ 	.word	0x00000000
        /*07a4*/ 	.word	0x00000000
        /*07a8*/ 	.short	0x010a
        /*07aa*/ 	.byte	0xff
	.zero		1


	//   ....[107]....
        /*07ac*/ 	.word	0x00004810
        /*07b0*/ 	.word	0x000000ff
        /*07b4*/ 	.word	0x00000000
        /*07b8*/ 	.short	0x0101
        /*07ba*/ 	.byte	0x04
	.zero		1


	//   ....[108]....
        /*07bc*/ 	.word	0x00004850
        /*07c0*/ 	.word	0x000000ff
        /*07c4*/ 	.word	0x000001b0
        /*07c8*/ 	.short	0x010a
        /*07ca*/ 	.byte	0x11
	.zero		1


	//   ....[109]....
        /*07cc*/ 	.word	0x000048a0
        /*07d0*/ 	.word	0x000000ff
        /*07d4*/ 	.word	0x00000000
        /*07d8*/ 	.short	0x0101
        /*07da*/ 	.byte	0x04
	.zero		1


	//   ....[110]....
        /*07dc*/ 	.word	0x00004d30
        /*07e0*/ 	.word	0x0000000c
        /*07e4*/ 	.word	0x00000130
        /*07e8*/ 	.short	0x010a
        /*07ea*/ 	.byte	0xff
	.zero		1


	//   ....[111]....
        /*07ec*/ 	.word	0x00004ea0
        /*07f0*/ 	.word	0x00000000
        /*07f4*/ 	.word	0x00000000
        /*07f8*/ 	.short	0x0101
        /*07fa*/ 	.byte	0xff
	.zero		1


	//   ....[112]....
        /*07fc*/ 	.word	0x00005330
        /*0800*/ 	.word	0x000000ff
        /*0804*/ 	.word	0x00000128
        /*0808*/ 	.short	0x010a
        /*080a*/ 	.byte	0x15
	.zero		1


	//   ....[113]....
        /*080c*/ 	.word	0x000054b0
        /*0810*/ 	.word	0x000000ff
        /*0814*/ 	.word	0x00000110
        /*0818*/ 	.short	0x010a
        /*081a*/ 	.byte	0x15
	.zero		1


	//   ....[114]....
        /*081c*/ 	.word	0x00005620
        /*0820*/ 	.word	0x000000ff
        /*0824*/ 	.word	0x00000100
        /*0828*/ 	.short	0x010b
        /*082a*/ 	.byte	0x15
	.zero		1


	//   ....[115]....
        /*082c*/ 	.word	0x00005630
        /*0830*/ 	.word	0x000000ff
        /*0834*/ 	.word	0x00000000
        /*0838*/ 	.short	0x0101
        /*083a*/ 	.byte	0x22
	.zero		1


	//   ....[116]....
        /*083c*/ 	.word	0x00005640
        /*0840*/ 	.word	0x000000ff
        /*0844*/ 	.word	0x00000118
        /*0848*/ 	.short	0x010a
        /*084a*/ 	.byte	0x15
	.zero		1


	//   ....[117]....
        /*084c*/ 	.word	0x00005820
        /*0850*/ 	.word	0x000000ff
        /*0854*/ 	.word	0x00000108
        /*0858*/ 	.short	0x010b
        /*085a*/ 	.byte	0x15
	.zero		1


	//   ....[118]....
        /*085c*/ 	.word	0x00005830
        /*0860*/ 	.word	0x000000ff
        /*0864*/ 	.word	0x00000000
        /*0868*/ 	.short	0x0101
        /*086a*/ 	.byte	0x21
	.zero		1


	//   ....[119]....
        /*086c*/ 	.word	0x00005860
        /*0870*/ 	.word	0x000000ff
        /*0874*/ 	.word	0x00000110
        /*0878*/ 	.short	0x010a
        /*087a*/ 	.byte	0x15
	.zero		1


	//   ....[120]....
        /*087c*/ 	.word	0x000058a0
        /*0880*/ 	.word	0x00000000
        /*0884*/ 	.word	0x00000118
        /*0888*/ 	.short	0x010a
        /*088a*/ 	.byte	0xff
	.zero		1


	//   ....[121]....
        /*088c*/ 	.word	0x00005bb0
        /*0890*/ 	.word	0x00000003
        /*0894*/ 	.word	0x00000130
        /*0898*/ 	.short	0x010a
        /*089a*/ 	.byte	0xff
	.zero		1


	//   ....[122]....
        /*089c*/ 	.word	0x00005d30
        /*08a0*/ 	.word	0x00000000
        /*08a4*/ 	.word	0x00000000
        /*08a8*/ 	.short	0x0101
        /*08aa*/ 	.byte	0xff
	.zero		1


	//   ....[123]....
        /*08ac*/ 	.word	0x00006880
        /*08b0*/ 	.word	0x00000003
        /*08b4*/ 	.word	0x00000100
        /*08b8*/ 	.short	0x010a
        /*08ba*/ 	.byte	0xff
	.zero		1


	//   ....[124]....
        /*08bc*/ 	.word	0x000068c0
        /*08c0*/ 	.word	0x000000a1
        /*08c4*/ 	.word	0x00000150
        /*08c8*/ 	.short	0x010a
        /*08ca*/ 	.byte	0xff
	.zero		1


	//   ....[125]....
        /*08cc*/ 	.word	0x00006a00
        /*08d0*/ 	.word	0x00000003
        /*08d4*/ 	.word	0x00000100
        /*08d8*/ 	.short	0x010a
        /*08da*/ 	.byte	0xff
	.zero		1


	//   ....[126]....
        /*08dc*/ 	.word	0x00006b30
        /*08e0*/ 	.word	0x00000000
        /*08e4*/ 	.word	0x00000000
        /*08e8*/ 	.short	0x0101
        /*08ea*/ 	.byte	0xff
	.zero		1


	//   ....[127]....
        /*08ec*/ 	.word	0x00006bb0
        /*08f0*/ 	.word	0x000000a1
        /*08f4*/ 	.word	0x00000150
        /*08f8*/ 	.short	0x010a
        /*08fa*/ 	.byte	0xff
	.zero		1


	//   ....[128]....
        /*08fc*/ 	.word	0x00007f60
        /*0900*/ 	.word	0x000000c5
        /*0904*/ 	.word	0x00000100
        /*0908*/ 	.short	0x010a
        /*090a*/ 	.byte	0xff
	.zero		1


	//   ....[129]....
        /*090c*/ 	.word	0x00008040
        /*0910*/ 	.word	0x000000c5
        /*0914*/ 	.word	0x00000100
        /*0918*/ 	.short	0x010a
        /*091a*/ 	.byte	0xff
	.zero		1


	//   ....[130]....
        /*091c*/ 	.word	0x00008170
        /*0920*/ 	.word	0x00000000
        /*0924*/ 	.word	0x00000000
        /*0928*/ 	.short	0x0101
        /*092a*/ 	.byte	0xff
	.zero		1


	//   ....[131]....
        /*092c*/ 	.word	0x000085a0
        /*0930*/ 	.word	0x000000a1
        /*0934*/ 	.word	0x00000000
        /*0938*/ 	.short	0x0101
        /*093a*/ 	.byte	0xff
	.zero		1


	//   ....[132]....
        /*093c*/ 	.word	0x00009600
        /*0940*/ 	.word	0x00000000
        /*0944*/ 	.word	0x000001a0
        /*0948*/ 	.short	0x010a
        /*094a*/ 	.byte	0xff
	.zero		1


	//   ....[133]....
        /*094c*/ 	.word	0x00009660
        /*0950*/ 	.word	0x00000000
        /*0954*/ 	.word	0x00000080
        /*0958*/ 	.short	0x010a
        /*095a*/ 	.byte	0xff
	.zero		1


	//   ....[134]....
        /*095c*/ 	.word	0x000096c0
        /*0960*/ 	.word	0x00000000
        /*0964*/ 	.word	0x00000080
        /*0968*/ 	.short	0x010a
        /*096a*/ 	.byte	0xff
	.zero		1


	//   ....[135]....
        /*096c*/ 	.word	0x00009710
        /*0970*/ 	.word	0x00000003
        /*0974*/ 	.word	0x00000130
        /*0978*/ 	.short	0x010a
        /*097a*/ 	.byte	0xff
	.zero		1


	//   ....[136]....
        /*097c*/ 	.word	0x00009770
        /*0980*/ 	.word	0x00000000
        /*0984*/ 	.word	0x00000000
        /*0988*/ 	.short	0x010a
        /*098a*/ 	.byte	0xff
	.zero		1


	//   ....[137]....
        /*098c*/ 	.word	0x000097d0
        /*0990*/ 	.word	0x00000000
        /*0994*/ 	.word	0x00000000
        /*0998*/ 	.short	0x010a
        /*099a*/ 	.byte	0xff
	.zero		1


	//   ....[138]....
        /*099c*/ 	.word	0x00009830
        /*09a0*/ 	.word	0x00000000
        /*09a4*/ 	.word	0x00000000
        /*09a8*/ 	.short	0x010a
        /*09aa*/ 	.byte	0xff
	.zero		1


	//   ....[139]....
        /*09ac*/ 	.word	0x00009890
        /*09b0*/ 	.word	0x00000000
        /*09b4*/ 	.word	0x00000000
        /*09b8*/ 	.short	0x010a
        /*09ba*/ 	.byte	0xff
	.zero		1


	//   ....[140]....
        /*09bc*/ 	.word	0x000098f0
        /*09c0*/ 	.word	0x00000000
        /*09c4*/ 	.word	0x00000000
        /*09c8*/ 	.short	0x010a
        /*09ca*/ 	.byte	0xff
	.zero		1


	//   ....[141]....
        /*09cc*/ 	.word	0x00009950
        /*09d0*/ 	.word	0x00000000
        /*09d4*/ 	.word	0x00000000
        /*09d8*/ 	.short	0x010a
        /*09da*/ 	.byte	0xff
	.zero		1


	//   ....[142]....
        /*09dc*/ 	.word	0x000099b0
        /*09e0*/ 	.word	0x00000000
        /*09e4*/ 	.word	0x00000000
        /*09e8*/ 	.short	0x010a
        /*09ea*/ 	.byte	0xff
	.zero		1


	//   ....[143]....
        /*09ec*/ 	.word	0x00009a10
        /*09f0*/ 	.word	0x00000000
        /*09f4*/ 	.word	0x00000000
        /*09f8*/ 	.short	0x010a
        /*09fa*/ 	.byte	0xff
	.zero		1


	//   ....[144]....
        /*09fc*/ 	.word	0x00009a70
        /*0a00*/ 	.word	0x00000000
        /*0a04*/ 	.word	0x00000000
        /*0a08*/ 	.short	0x010a
        /*0a0a*/ 	.byte	0xff
	.zero		1


	//   ....[145]....
        /*0a0c*/ 	.word	0x00009ad0
        /*0a10*/ 	.word	0x00000000
        /*0a14*/ 	.word	0x00000000
        /*0a18*/ 	.short	0x010a
        /*0a1a*/ 	.byte	0xff
	.zero		1


	//   ....[146]....
        /*0a1c*/ 	.word	0x00009b30
        /*0a20*/ 	.word	0x00000000
        /*0a24*/ 	.word	0x00000000
        /*0a28*/ 	.short	0x010a
        /*0a2a*/ 	.byte	0xff
	.zero		1


	//   ....[147]....
        /*0a2c*/ 	.word	0x00009b90
        /*0a30*/ 	.word	0x00000000
        /*0a34*/ 	.word	0x00000000
        /*0a38*/ 	.short	0x010a
        /*0a3a*/ 	.byte	0xff
	.zero		1


	//   ....[148]....
        /*0a3c*/ 	.word	0x00009bf0
        /*0a40*/ 	.word	0x00000000
        /*0a44*/ 	.word	0x00000000
        /*0a48*/ 	.short	0x010a
        /*0a4a*/ 	.byte	0xff
	.zero		1


	//   ....[149]....
        /*0a4c*/ 	.word	0x00009c50
        /*0a50*/ 	.word	0x00000000
        /*0a54*/ 	.word	0x00000000
        /*0a58*/ 	.short	0x010a
        /*0a5a*/ 	.byte	0xff
	.zero		1


	//   ....[150]....
        /*0a5c*/ 	.word	0x00009cb0
        /*0a60*/ 	.word	0x00000000
        /*0a64*/ 	.word	0x00000000
        /*0a68*/ 	.short	0x010a
        /*0a6a*/ 	.byte	0xff
	.zero		1


	//   ....[151]....
        /*0a6c*/ 	.word	0x00009d00
        /*0a70*/ 	.word	0x00000002
        /*0a74*/ 	.word	0x00000190
        /*0a78*/ 	.short	0x010a
        /*0a7a*/ 	.byte	0xff
	.zero		1


	//   ....[152]....
        /*0a7c*/ 	.word	0x00009d60
        /*0a80*/ 	.word	0x00000002
        /*0a84*/ 	.word	0x00000140
        /*0a88*/ 	.short	0x010a
        /*0a8a*/ 	.byte	0xff
	.zero		1


	//   ....[153]....
        /*0a8c*/ 	.word	0x00009db0
        /*0a90*/ 	.word	0x00000002
        /*0a94*/ 	.word	0x00000130
        /*0a98*/ 	.short	0x010a
        /*0a9a*/ 	.byte	0xff
	.zero		1


	//   ....[154]....
        /*0a9c*/ 	.word	0x00009e10
        /*0aa0*/ 	.word	0x00000000
        /*0aa4*/ 	.word	0x00000140
        /*0aa8*/ 	.short	0x010a
        /*0aaa*/ 	.byte	0xff
	.zero		1


	//   ....[155]....
        /*0aac*/ 	.word	0x00009e70
        /*0ab0*/ 	.word	0x00000000
        /*0ab4*/ 	.word	0x00000008
        /*0ab8*/ 	.short	0x010a
        /*0aba*/ 	.byte	0xff
	.zero		1


	//   ....[156]....
        /*0abc*/ 	.word	0x00009f60
        /*0ac0*/ 	.word	0x00000000
        /*0ac4*/ 	.word	0x00000008
        /*0ac8*/ 	.short	0x010a
        /*0aca*/ 	.byte	0xff
	.zero		1


	//   ....[157]....
        /*0acc*/ 	.word	0x00009fb0
        /*0ad0*/ 	.word	0x00000000
        /*0ad4*/ 	.word	0x00000130
        /*0ad8*/ 	.short	0x010a
        /*0ada*/ 	.byte	0xff
	.zero		1


	//   ....[158]....
        /*0adc*/ 	.word	0x0000a010
        /*0ae0*/ 	.word	0x00000000
        /*0ae4*/ 	.word	0x00000170
        /*0ae8*/ 	.short	0x010a
        /*0aea*/ 	.byte	0xff
	.zero		1


	//   ....[159]....
        /*0aec*/ 	.word	0x0000a070
        /*0af0*/ 	.word	0x00000000
        /*0af4*/ 	.word	0x00000000
        /*0af8*/ 	.short	0x010a
        /*0afa*/ 	.byte	0xff
	.zero		1


	//   ....[160]....
        /*0afc*/ 	.word	0x0000a0d0
        /*0b00*/ 	.word	0x00000000
        /*0b04*/ 	.word	0x00000000
        /*0b08*/ 	.short	0x010a
        /*0b0a*/ 	.byte	0xff
	.zero		1


	//   ....[161]....
        /*0b0c*/ 	.word	0x0000a130
        /*0b10*/ 	.word	0x00000000
        /*0b14*/ 	.word	0x00000000
        /*0b18*/ 	.short	0x010a
        /*0b1a*/ 	.byte	0xff
	.zero		1


	//   ....[162]....
        /*0b1c*/ 	.word	0x0000a190
        /*0b20*/ 	.word	0x00000000
        /*0b24*/ 	.word	0x00000000
        /*0b28*/ 	.short	0x010a
        /*0b2a*/ 	.byte	0xff
	.zero		1


	//   ....[163]....
        /*0b2c*/ 	.word	0x0000a1f0
        /*0b30*/ 	.word	0x00000000
        /*0b34*/ 	.word	0x000001b0
        /*0b38*/ 	.short	0x010a
        /*0b3a*/ 	.byte	0xff
	.zero		1


	//   ....[164]....
        /*0b3c*/ 	.word	0x0000a240
        /*0b40*/ 	.word	0x0000000c
        /*0b44*/ 	.word	0x00000130
        /*0b48*/ 	.short	0x010a
        /*0b4a*/ 	.byte	0xff
	.zero		1


	//   ....[165]....
        /*0b4c*/ 	.word	0x0000a2a0
        /*0b50*/ 	.word	0x00000000
        /*0b54*/ 	.word	0x00000128
        /*0b58*/ 	.short	0x010a
        /*0b5a*/ 	.byte	0xff
	.zero		1


	//   ....[166]....
        /*0b5c*/ 	.word	0x0000a300
        /*0b60*/ 	.word	0x00000000
        /*0b64*/ 	.word	0x00000110
        /*0b68*/ 	.short	0x010a
        /*0b6a*/ 	.byte	0xff
	.zero		1


	//   ....[167]....
        /*0b6c*/ 	.word	0x0000a360
        /*0b70*/ 	.word	0x00000000
        /*0b74*/ 	.word	0x00000118
        /*0b78*/ 	.short	0x010a
        /*0b7a*/ 	.byte	0xff
	.zero		1


	//   ....[168]....
        /*0b7c*/ 	.word	0x0000a3c0
        /*0b80*/ 	.word	0x00000000
        /*0b84*/ 	.word	0x00000110
        /*0b88*/ 	.short	0x010a
        /*0b8a*/ 	.byte	0xff
	.zero		1


	//   ....[169]....
        /*0b8c*/ 	.word	0x0000a410
        /*0b90*/ 	.word	0x00000003
        /*0b94*/ 	.word	0x00000130
        /*0b98*/ 	.short	0x010a
        /*0b9a*/ 	.byte	0xff
	.zero		1


	//   ....[170]....
        /*0b9c*/ 	.word	0x0000a460
        /*0ba0*/ 	.word	0x00000003
        /*0ba4*/ 	.word	0x00000100
        /*0ba8*/ 	.short	0x010a
        /*0baa*/ 	.byte	0xff
	.zero		1


	//   ....[171]....
        /*0bac*/ 	.word	0x0000a4b0
        /*0bb0*/ 	.word	0x000000a1
        /*0bb4*/ 	.word	0x00000150
        /*0bb8*/ 	.short	0x010a
        /*0bba*/ 	.byte	0xff
	.zero		1


	//   ....[172]....
        /*0bbc*/ 	.word	0x0000a500
        /*0bc0*/ 	.word	0x000000c5
        /*0bc4*/ 	.word	0x00000100
        /*0bc8*/ 	.short	0x010a
        /*0bca*/ 	.byte	0xff
	.zero		1


	//----- nvinfo : EIATTR_NUM_MBARRIERS
	.align		4
.L_47:
        /*0bcc*/ 	.byte	0x03, 0x38
        /*0bce*/ 	.short	0x0037


	//----- nvinfo : EIATTR_EXIT_INSTR_OFFSETS
	.align		4
        /*0bd0*/ 	.byte	0x04, 0x1c
        /*0bd2*/ 	.short	(.L_49 - .L_48)


	//   ....[0]....
.L_48:
        /*0bd4*/ 	.word	0x000032e0


	//   ....[1]....
        /*0bd8*/ 	.word	0x000037d0


	//   ....[2]....
        /*0bdc*/ 	.word	0x00003830


	//   ....[3]....
        /*0be0*/ 	.word	0x00004ad0


	//   ....[4]....
        /*0be4*/ 	.word	0x000058d0


	//   ....[5]....
        /*0be8*/ 	.word	0x00005910


	//   ....[6]....
        /*0bec*/ 	.word	0x000095f0


	//----- nvinfo : EIATTR_MAX_THREADS
	.align		4
.L_49:
        /*0bf0*/ 	.byte	0x04, 0x05
        /*0bf2*/ 	.short	(.L_51 - .L_50)
.L_50:
        /*0bf4*/ 	.word	0x00000100
        /*0bf8*/ 	.word	0x00000001
        /*0bfc*/ 	.word	0x00000001


	//----- nvinfo : EIATTR_CRS_STACK_SIZE
	.align		4
.L_51:
        /*0c00*/ 	.byte	0x04, 0x1e
        /*0c02*/ 	.short	(.L_53 - .L_52)
.L_52:
        /*0c04*/ 	.word	0x00000000


	//----- nvinfo : EIATTR_CBANK_PARAM_SIZE
	.align		4
.L_53:
        /*0c08*/ 	.byte	0x03, 0x19
        /*0c0a*/ 	.short	0x0800


	//----- nvinfo : EIATTR_PARAM_CBANK
	.align		4
        /*0c0c*/ 	.byte	0x04, 0x0a
        /*0c0e*/ 	.short	(.L_55 - .L_54)
	.align		4
.L_54:
        /*0c10*/ 	.word	index@(.nv.constant0._ZN7cutlass13device_kernelINS_4gemm6kernel13GemmUniversalIN4cute5tupleIJiiiiEEENS1_10collective13CollectiveMmaINS1_35MainloopSm100TmaUmmaWarpSpecializedILi16ELi2ELi4ENS5_IJNS4_1CILi2EEESB_NSA_ILi1EEEEEEEENS5_IJNSA_ILi256EEENSA_ILi128EEENSA_ILi64EEEEEENS_12float_e4m3_tENS5_IJlSC_lEEESJ_SK_NS4_8TiledMMAINS4_8MMA_AtomIJNS4_10MMA_TraitsINS4_25SM100_MMA_F8F6F4_2x1SM_SSEJSJ_SJ_fSF_SG_NS4_17integral_constantINS4_4UMMA5MajorELSR_0EEESS_NSP_INSQ_7ScaleInELST_0EEESU_EEEEEENS4_6LayoutINS5_IJSC_SC_SC_EEENS5_IJNSA_ILi0EEESZ_SZ_EEEEENS5_IJNS4_10UnderscoreES12_S12_EEEEENS4_28SM100_TMA_2SM_LOAD_MULTICASTENS4_14ComposedLayoutINS4_7SwizzleILi2ELi4ELi3EEENS4_18smem_ptr_flag_bitsILi8EEENSX_INS5_IJNSA_ILi8EEESH_EEENS5_IJSH_SC_EEEEEEEvNS4_8identityENS4_18SM100_TMA_2SM_LOADES1F_vS1G_EENS_8epilogue10collective18CollectiveEpilogueINS1J_23Sm100TmaWarpSpecializedILi2ELi2ELi64ELb0ELb0EEEJNS5_IJSG_SG_SH_EEENS5_IJNSX_ISG_SC_EENSX_ISH_SC_EEEEESJ_SK_SJ_SK_NS1J_6fusion15FusionCallbacksIS1N_NS1S_17LinearCombinationISJ_fSJ_fLNS_15FloatRoundStyleE2EEES1O_S1R_JEEENS4_5SM1004TMEM4LOAD26SM100_TMEM_LOAD_32dp32b64xENS4_13SM90_TMA_LOADES1F_NS4_39AutoVectorizingCopyWithAssumedAlignmentILi128EEENS4_14SM90_TMA_STOREES1F_S24_S24_EEEvvEEEEvNT_6ParamsE)
        /*0c14*/ 	.short	0x0380
        /*0c16*/ 	.short	0x0800


	//----- nvinfo : EIATTR_SW_WAR
	.align		4
.L_55:
        /*0c18*/ 	.byte	0x04, 0x36
        /*0c1a*/ 	.short	(.L_57 - .L_56)
.L_56:
        /*0c1c*/ 	.word	0x00000008
.L_57:


//--------------------- .nv.callgraph             --------------------------
	.section	.nv.callgraph,"",@"SHT_CUDA_CALLGRAPH"
	.align	4
	.sectionentsize	8
	.align		4
        /*0000*/ 	.word	0x00000000
	.align		4
        /*0004*/ 	.word	0xffffffff
	.align		4
        /*0008*/ 	.word	index@(_ZN7cutlass13device_kernelINS_4gemm6kernel13GemmUniversalIN4cute5tupleIJiiiiEEENS1_10collective13CollectiveMmaINS1_35MainloopSm100TmaUmmaWarpSpecializedILi16ELi2ELi4ENS5_IJNS4_1CILi2EEESB_NSA_ILi1EEEEEEEENS5_IJNSA_ILi256EEENSA_ILi128EEENSA_ILi64EEEEEENS_12float_e4m3_tENS5_IJlSC_lEEESJ_SK_NS4_8TiledMMAINS4_8MMA_AtomIJNS4_10MMA_TraitsINS4_25SM100_MMA_F8F6F4_2x1SM_SSEJSJ_SJ_fSF_SG_NS4_17integral_constantINS4_4UMMA5MajorELSR_0EEESS_NSP_INSQ_7ScaleInELST_0EEESU_EEEEEENS4_6LayoutINS5_IJSC_SC_SC_EEENS5_IJNSA_ILi0EEESZ_SZ_EEEEENS5_IJNS4_10UnderscoreES12_S12_EEEEENS4_28SM100_TMA_2SM_LOAD_MULTICASTENS4_14ComposedLayoutINS4_7SwizzleILi2ELi4ELi3EEENS4_18smem_ptr_flag_bitsILi8EEENSX_INS5_IJNSA_ILi8EEESH_EEENS5_IJSH_SC_EEEEEEEvNS4_8identityENS4_18SM100_TMA_2SM_LOADES1F_vS1G_EENS_8epilogue10collective18CollectiveEpilogueINS1J_23Sm100TmaWarpSpecializedILi2ELi2ELi64ELb0ELb0EEEJNS5_IJSG_SG_SH_EEENS5_IJNSX_ISG_SC_EENSX_ISH_SC_EEEEESJ_SK_SJ_SK_NS1J_6fusion15FusionCallbacksIS1N_NS1S_17LinearCombinationISJ_fSJ_fLNS_15FloatRoundStyleE2EEES1O_S1R_JEEENS4_5SM1004TMEM4LOAD26SM100_TMEM_LOAD_32dp32b64xENS4_13SM90_TMA_LOADES1F_NS4_39AutoVectorizingCopyWithAssumedAlignmentILi128EEENS4_14SM90_TMA_STOREES1F_S24_S24_EEEvvEEEEvNT_6ParamsE)
	.align		4
        /*000c*/ 	.word	index@(__assertfail)
	.align		4
        /*0010*/ 	.word	0x00000000
	.align		4
        /*0014*/ 	.word	0xfffffffe
	.align		4
        /*0018*/ 	.word	0x00000000
	.align		4
        /*001c*/ 	.word	0xfffffffd
	.align		4
        /*0020*/ 	.word	0x00000000
	.align		4
        /*0024*/ 	.word	0xfffffffc


//--------------------- .nv.constant4             --------------------------
	.section	.nv.constant4,"a",@progbits
	.align	8
	.align		8
.nv.constant4:
        /*0000*/ 	.dword	__assertfail
	.align		8
        /*0008*/ 	.dword	__unnamed_1
	.align		8
        /*0010*/ 	.dword	__unnamed_2
	.align		8
        /*0018*/ 	.dword	_ZN40_INTERNAL_2cc0a7a3_4_k_cu_b40f4b2c_255284cuda3std3__45__cpo5beginE
	.align		8
        /*0020*/ 	.dword	_ZN40_INTERNAL_2cc0a7a3_4_k_cu_b40f4b2c_255284cuda3std3__45__cpo3endE
	.align		8
        /*0028*/ 	.dword	_ZN40_INTERNAL_2cc0a7a3_4_k_cu_b40f4b2c_255284cuda3std3__45__cpo6cbeginE
	.align		8
        /*0030*/ 	.dword	_ZN40_INTERNAL_2cc0a7a3_4_k_cu_b40f4b2c_255284cuda3std3__45__cpo4cendE
	.align		8
        /*0038*/ 	.dword	_ZN40_INTERNAL_2cc0a7a3_4_k_cu_b40f4b2c_255284cuda3std3__442_GLOBAL__N__2cc0a7a3_4_k_cu_b40f4b2c_255286ignoreE
	.align		8
        /*0040*/ 	.dword	_ZN40_INTERNAL_2cc0a7a3_4_k_cu_b40f4b2c_255284cuda3std3__419piecewise_constructE
	.align		8
        /*0048*/ 	.dword	_ZN40_INTERNAL_2cc0a7a3_4_k_cu_b40f4b2c_255284cuda3std3__48in_placeE
	.align		8
        /*0050*/ 	.dword	_ZN40_INTERNAL_2cc0a7a3_4_k_cu_b40f4b2c_255284cuda3std6ranges3__45__cpo4swapE
	.align		8
        /*0058*/ 	.dword	_ZN40_INTERNAL_2cc0a7a3_4_k_cu_b40f4b2c_255284cuda3std6ranges3__45__cpo9iter_moveE
	.align		8
        /*0060*/ 	.dword	_ZN40_INTERNAL_2cc0a7a3_4_k_cu_b40f4b2c_255284cute7productE
	.align		8
        /*0068*/ 	.dword	_ZN40_INTERNAL_2cc0a7a3_4_k_cu_b40f4b2c_255284cute1_E
	.align		8
        /*0070*/ 	.dword	$str$25
	.align		8
        /*0078*/ 	.dword	$str$26
	.align		8
        /*0080*/ 	.dword	$str$27
	.align		8
        /*0088*/ 	.dword	$str$28


//--------------------- .text._ZN7cutlass13device_kernelINS_4gemm6kernel13GemmUniversalIN4cute5tupleIJiiiiEEENS1_10collective13CollectiveMmaINS1_35MainloopSm100TmaUmmaWarpSpecializedILi16ELi2ELi4ENS5_IJNS4_1CILi2EEESB_NSA_ILi1EEEEEEEENS5_IJNSA_ILi256EEENSA_ILi128EEENSA_ILi64EEEEEENS_12float_e4m3_tENS5_IJlSC_lEEESJ_SK_NS4_8TiledMMAINS4_8MMA_AtomIJNS4_10MMA_TraitsINS4_25SM100_MMA_F8F6F4_2x1SM_SSEJSJ_SJ_fSF_SG_NS4_17integral_constantINS4_4UMMA5MajorELSR_0EEESS_NSP_INSQ_7ScaleInELST_0EEESU_EEEEEENS4_6LayoutINS5_IJSC_SC_SC_EEENS5_IJNSA_ILi0EEESZ_SZ_EEEEENS5_IJNS4_10UnderscoreES12_S12_EEEEENS4_28SM100_TMA_2SM_LOAD_MULTICASTENS4_14ComposedLayoutINS4_7SwizzleILi2ELi4ELi3EEENS4_18smem_ptr_flag_bitsILi8EEENSX_INS5_IJNSA_ILi8EEESH_EEENS5_IJSH_SC_EEEEEEEvNS4_8identityENS4_18SM100_TMA_2SM_LOADES1F_vS1G_EENS_8epilogue10collective18CollectiveEpilogueINS1J_23Sm100TmaWarpSpecializedILi2ELi2ELi64ELb0ELb0EEEJNS5_IJSG_SG_SH_EEENS5_IJNSX_ISG_SC_EENSX_ISH_SC_EEEEESJ_SK_SJ_SK_NS1J_6fusion15FusionCallbacksIS1N_NS1S_17LinearCombinationISJ_fSJ_fLNS_15FloatRoundStyleE2EEES1O_S1R_JEEENS4_5SM1004TMEM4LOAD26SM100_TMEM_LOAD_32dp32b64xENS4_13SM90_TMA_LOADES1F_NS4_39AutoVectorizingCopyWithAssumedAlignmentILi128EEENS4_14SM90_TMA_STOREES1F_S24_S24_EEEvvEEEEvNT_6ParamsE --------------------------
	.section	.text._ZN7cutlass13device_kernelINS_4gemm6kernel13GemmUniversalIN4cute5tupleIJiiiiEEENS1_10collective13CollectiveMmaINS1_35MainloopSm100TmaUmmaWarpSpecializedILi16ELi2ELi4ENS5_IJNS4_1CILi2EEESB_NSA_ILi1EEEEEEEENS5_IJNSA_ILi256EEENSA_ILi128EEENSA_ILi64EEEEEENS_12float_e4m3_tENS5_IJlSC_lEEESJ_SK_NS4_8TiledMMAINS4_8MMA_AtomIJNS4_10MMA_TraitsINS4_25SM100_MMA_F8F6F4_2x1SM_SSEJSJ_SJ_fSF_SG_NS4_17integral_constantINS4_4UMMA5MajorELSR_0EEESS_NSP_INSQ_7ScaleInELST_0EEESU_EEEEEENS4_6LayoutINS5_IJSC_SC_SC_EEENS5_IJNSA_ILi0EEESZ_SZ_EEEEENS5_IJNS4_10UnderscoreES12_S12_EEEEENS4_28SM100_TMA_2SM_LOAD_MULTICASTENS4_14ComposedLayoutINS4_7SwizzleILi2ELi4ELi3EEENS4_18smem_ptr_flag_bitsILi8EEENSX_INS5_IJNSA_ILi8EEESH_EEENS5_IJSH_SC_EEEEEEEvNS4_8identityENS4_18SM100_TMA_2SM_LOADES1F_vS1G_EENS_8epilogue10collective18CollectiveEpilogueINS1J_23Sm100TmaWarpSpecializedILi2ELi2ELi64ELb0ELb0EEEJNS5_IJSG_SG_SH_EEENS5_IJNSX_ISG_SC_EENSX_ISH_SC_EEEEESJ_SK_SJ_SK_NS1J_6fusion15FusionCallbacksIS1N_NS1S_17LinearCombinationISJ_fSJ_fLNS_15FloatRoundStyleE2EEES1O_S1R_JEEENS4_5SM1004TMEM4LOAD26SM100_TMEM_LOAD_32dp32b64xENS4_13SM90_TMA_LOADES1F_NS4_39AutoVectorizingCopyWithAssumedAlignmentILi128EEENS4_14SM90_TMA_STOREES1F_S24_S24_EEEvvEEEEvNT_6ParamsE,"ax",@progbits
	.align	128
.text._ZN7cutlass13device_kernelINS_4gemm6kernel13GemmUniversalIN4cute5tupleIJiiiiEEENS1_10collective13CollectiveMmaINS1_35MainloopSm100TmaUmmaWarpSpecializedILi16ELi2ELi4ENS5_IJNS4_1CILi2EEESB_NSA_ILi1EEEEEEEENS5_IJNSA_ILi256EEENSA_ILi128EEENSA_ILi64EEEEEENS_12float_e4m3_tENS5_IJlSC_lEEESJ_SK_NS4_8TiledMMAINS4_8MMA_AtomIJNS4_10MMA_TraitsINS4_25SM100_MMA_F8F6F4_2x1SM_SSEJSJ_SJ_fSF_SG_NS4_17integral_constantINS4_4UMMA5MajorELSR_0EEESS_NSP_INSQ_7ScaleInELST_0EEESU_EEEEEENS4_6LayoutINS5_IJSC_SC_SC_EEENS5_IJNSA_ILi0EEESZ_SZ_EEEEENS5_IJNS4_10UnderscoreES12_S12_EEEEENS4_28SM100_TMA_2SM_LOAD_MULTICASTENS4_14ComposedLayoutINS4_7SwizzleILi2ELi4ELi3EEENS4_18smem_ptr_flag_bitsILi8EEENSX_INS5_IJNSA_ILi8EEESH_EEENS5_IJSH_SC_EEEEEEEvNS4_8identityENS4_18SM100_TMA_2SM_LOADES1F_vS1G_EENS_8epilogue10collective18CollectiveEpilogueINS1J_23Sm100TmaWarpSpecializedILi2ELi2ELi64ELb0ELb0EEEJNS5_IJSG_SG_SH_EEENS5_IJNSX_ISG_SC_EENSX_ISH_SC_EEEEESJ_SK_SJ_SK_NS1J_6fusion15FusionCallbacksIS1N_NS1S_17LinearCombinationISJ_fSJ_fLNS_15FloatRoundStyleE2EEES1O_S1R_JEEENS4_5SM1004TMEM4LOAD26SM100_TMEM_LOAD_32dp32b64xENS4_13SM90_TMA_LOADES1F_NS4_39AutoVectorizingCopyWithAssumedAlignmentILi128EEENS4_14SM90_TMA_STOREES1F_S24_S24_EEEvvEEEEvNT_6ParamsE:
        .type           _ZN7cutlass13device_kernelINS_4gemm6kernel13GemmUniversalIN4cute5tupleIJiiiiEEENS1_10collective13CollectiveMmaINS1_35MainloopSm100TmaUmmaWarpSpecializedILi16ELi2ELi4ENS5_IJNS4_1CILi2EEESB_NSA_ILi1EEEEEEEENS5_IJNSA_ILi256EEENSA_ILi128EEENSA_ILi64EEEEEENS_12float_e4m3_tENS5_IJlSC_lEEESJ_SK_NS4_8TiledMMAINS4_8MMA_AtomIJNS4_10MMA_TraitsINS4_25SM100_MMA_F8F6F4_2x1SM_SSEJSJ_SJ_fSF_SG_NS4_17integral_constantINS4_4UMMA5MajorELSR_0EEESS_NSP_INSQ_7ScaleInELST_0EEESU_EEEEEENS4_6LayoutINS5_IJSC_SC_SC_EEENS5_IJNSA_ILi0EEESZ_SZ_EEEEENS5_IJNS4_10UnderscoreES12_S12_EEEEENS4_28SM100_TMA_2SM_LOAD_MULTICASTENS4_14ComposedLayoutINS4_7SwizzleILi2ELi4ELi3EEENS4_18smem_ptr_flag_bitsILi8EEENSX_INS5_IJNSA_ILi8EEESH_EEENS5_IJSH_SC_EEEEEEEvNS4_8identityENS4_18SM100_TMA_2SM_LOADES1F_vS1G_EENS_8epilogue10collective18CollectiveEpilogueINS1J_23Sm100TmaWarpSpecializedILi2ELi2ELi64ELb0ELb0EEEJNS5_IJSG_SG_SH_EEENS5_IJNSX_ISG_SC_EENSX_ISH_SC_EEEEESJ_SK_SJ_SK_NS1J_6fusion15FusionCallbacksIS1N_NS1S_17LinearCombinationISJ_fSJ_fLNS_15FloatRoundStyleE2EEES1O_S1R_JEEENS4_5SM1004TMEM4LOAD26SM100_TMEM_LOAD_32dp32b64xENS4_13SM90_TMA_LOADES1F_NS4_39AutoVectorizingCopyWithAssumedAlignmentILi128EEENS4_14SM90_TMA_STOREES1F_S24_S24_EEEvvEEEEvNT_6ParamsE,@function
        .size           _ZN7cutlass13device_kernelINS_4gemm6kernel13GemmUniversalIN4cute5tupleIJiiiiEEENS1_10collective13CollectiveMmaINS1_35MainloopSm100TmaUmmaWarpSpecializedILi16ELi2ELi4ENS5_IJNS4_1CILi2EEESB_NSA_ILi1EEEEEEEENS5_IJNSA_ILi256EEENSA_ILi128EEENSA_ILi64EEEEEENS_12float_e4m3_tENS5_IJlSC_lEEESJ_SK_NS4_8TiledMMAINS4_8MMA_AtomIJNS4_10MMA_TraitsINS4_25SM100_MMA_F8F6F4_2x1SM_SSEJSJ_SJ_fSF_SG_NS4_17integral_constantINS4_4UMMA5MajorELSR_0EEESS_NSP_INSQ_7ScaleInELST_0EEESU_EEEEEENS4_6LayoutINS5_IJSC_SC_SC_EEENS5_IJNSA_ILi0EEESZ_SZ_EEEEENS5_IJNS4_10UnderscoreES12_S12_EEEEENS4_28SM100_TMA_2SM_LOAD_MULTICASTENS4_14ComposedLayoutINS4_7SwizzleILi2ELi4ELi3EEENS4_18smem_ptr_flag_bitsILi8EEENSX_INS5_IJNSA_ILi8EEESH_EEENS5_IJSH_SC_EEEEEEEvNS4_8identityENS4_18SM100_TMA_2SM_LOADES1F_vS1G_EENS_8epilogue10collective18CollectiveEpilogueINS1J_23Sm100TmaWarpSpecializedILi2ELi2ELi64ELb0ELb0EEEJNS5_IJSG_SG_SH_EEENS5_IJNSX_ISG_SC_EENSX_ISH_SC_EEEEESJ_SK_SJ_SK_NS1J_6fusion15FusionCallbacksIS1N_NS1S_17LinearCombinationISJ_fSJ_fLNS_15FloatRoundStyleE2EEES1O_S1R_JEEENS4_5SM1004TMEM4LOAD26SM100_TMEM_LOAD_32dp32b64xENS4_13SM90_TMA_LOADES1F_NS4_39AutoVectorizingCopyWithAssumedAlignmentILi128EEENS4_14SM90_TMA_STOREES1F_S24_S24_EEEvvEEEEvNT_6ParamsE,(.L_x_201 - _ZN7cutlass13device_kernelINS_4gemm6kernel13GemmUniversalIN4cute5tupleIJiiiiEEENS1_10collective13CollectiveMmaINS1_35MainloopSm100TmaUmmaWarpSpecializedILi16ELi2ELi4ENS5_IJNS4_1CILi2EEESB_NSA_ILi1EEEEEEEENS5_IJNSA_ILi256EEENSA_ILi128EEENSA_ILi64EEEEEENS_12float_e4m3_tENS5_IJlSC_lEEESJ_SK_NS4_8TiledMMAINS4_8MMA_AtomIJNS4_10MMA_TraitsINS4_25SM100_MMA_F8F6F4_2x1SM_SSEJSJ_SJ_fSF_SG_NS4_17integral_constantINS4_4UMMA5MajorELSR_0EEESS_NSP_INSQ_7ScaleInELST_0EEESU_EEEEEENS4_6LayoutINS5_IJSC_SC_SC_EEENS5_IJNSA_ILi0EEESZ_SZ_EEEEENS5_IJNS4_10UnderscoreES12_S12_EEEEENS4_28SM100_TMA_2SM_LOAD_MULTICASTENS4_14ComposedLayoutINS4_7SwizzleILi2ELi4ELi3EEENS4_18smem_ptr_flag_bitsILi8EEENSX_INS5_IJNSA_ILi8EEESH_EEENS5_IJSH_SC_EEEEEEEvNS4_8identityENS4_18SM100_TMA_2SM_LOADES1F_vS1G_EENS_8epilogue10collective18CollectiveEpilogueINS1J_23Sm100TmaWarpSpecializedILi2ELi2ELi64ELb0ELb0EEEJNS5_IJSG_SG_SH_EEENS5_IJNSX_ISG_SC_EENSX_ISH_SC_EEEEESJ_SK_SJ_SK_NS1J_6fusion15FusionCallbacksIS1N_NS1S_17LinearCombinationISJ_fSJ_fLNS_15FloatRoundStyleE2EEES1O_S1R_JEEENS4_5SM1004TMEM4LOAD26SM100_TMEM_LOAD_32dp32b64xENS4_13SM90_TMA_LOADES1F_NS4_39AutoVectorizingCopyWithAssumedAlignmentILi128EEENS4_14SM90_TMA_STOREES1F_S24_S24_EEEvvEEEEvNT_6ParamsE)
        .other          _ZN7cutlass13device_kernelINS_4gemm6kernel13GemmUniversalIN4cute5tupleIJiiiiEEENS1_10collective13CollectiveMmaINS1_35MainloopSm100TmaUmmaWarpSpecializedILi16ELi2ELi4ENS5_IJNS4_1CILi2EEESB_NSA_ILi1EEEEEEEENS5_IJNSA_ILi256EEENSA_ILi128EEENSA_ILi64EEEEEENS_12float_e4m3_tENS5_IJlSC_lEEESJ_SK_NS4_8TiledMMAINS4_8MMA_AtomIJNS4_10MMA_TraitsINS4_25SM100_MMA_F8F6F4_2x1SM_SSEJSJ_SJ_fSF_SG_NS4_17integral_constantINS4_4UMMA5MajorELSR_0EEESS_NSP_INSQ_7ScaleInELST_0EEESU_EEEEEENS4_6LayoutINS5_IJSC_SC_SC_EEENS5_IJNSA_ILi0EEESZ_SZ_EEEEENS5_IJNS4_10UnderscoreES12_S12_EEEEENS4_28SM100_TMA_2SM_LOAD_MULTICASTENS4_14ComposedLayoutINS4_7SwizzleILi2ELi4ELi3EEENS4_18smem_ptr_flag_bitsILi8EEENSX_INS5_IJNSA_ILi8EEESH_EEENS5_IJSH_SC_EEEEEEEvNS4_8identityENS4_18SM100_TMA_2SM_LOADES1F_vS1G_EENS_8epilogue10collective18CollectiveEpilogueINS1J_23Sm100TmaWarpSpecializedILi2ELi2ELi64ELb0ELb0EEEJNS5_IJSG_SG_SH_EEENS5_IJNSX_ISG_SC_EENSX_ISH_SC_EEEEESJ_SK_SJ_SK_NS1J_6fusion15FusionCallbacksIS1N_NS1S_17LinearCombinationISJ_fSJ_fLNS_15FloatRoundStyleE2EEES1O_S1R_JEEENS4_5SM1004TMEM4LOAD26SM100_TMEM_LOAD_32dp32b64xENS4_13SM90_TMA_LOADES1F_NS4_39AutoVectorizingCopyWithAssumedAlignmentILi128EEENS4_14SM90_TMA_STOREES1F_S24_S24_EEEvvEEEEvNT_6ParamsE,@"STO_CUDA_ENTRY STV_DEFAULT"
_ZN7cutlass13device_kernelINS_4gemm6kernel13GemmUniversalIN4cute5tupleIJiiiiEEENS1_10collective13CollectiveMmaINS1_35MainloopSm100TmaUmmaWarpSpecializedILi16ELi2ELi4ENS5_IJNS4_1CILi2EEESB_NSA_ILi1EEEEEEEENS5_IJNSA_ILi256EEENSA_ILi128EEENSA_ILi64EEEEEENS_12float_e4m3_tENS5_IJlSC_lEEESJ_SK_NS4_8TiledMMAINS4_8MMA_AtomIJNS4_10MMA_TraitsINS4_25SM100_MMA_F8F6F4_2x1SM_SSEJSJ_SJ_fSF_SG_NS4_17integral_constantINS4_4UMMA5MajorELSR_0EEESS_NSP_INSQ_7ScaleInELST_0EEESU_EEEEEENS4_6LayoutINS5_IJSC_SC_SC_EEENS5_IJNSA_ILi0EEESZ_SZ_EEEEENS5_IJNS4_10UnderscoreES12_S12_EEEEENS4_28SM100_TMA_2SM_LOAD_MULTICASTENS4_14ComposedLayoutINS4_7SwizzleILi2ELi4ELi3EEENS4_18smem_ptr_flag_bitsILi8EEENSX_INS5_IJNSA_ILi8EEESH_EEENS5_IJSH_SC_EEEEEEEvNS4_8identityENS4_18SM100_TMA_2SM_LOADES1F_vS1G_EENS_8epilogue10collective18CollectiveEpilogueINS1J_23Sm100TmaWarpSpecializedILi2ELi2ELi64ELb0ELb0EEEJNS5_IJSG_SG_SH_EEENS5_IJNSX_ISG_SC_EENSX_ISH_SC_EEEEESJ_SK_SJ_SK_NS1J_6fusion15FusionCallbacksIS1N_NS1S_17LinearCombinationISJ_fSJ_fLNS_15FloatRoundStyleE2EEES1O_S1R_JEEENS4_5SM1004TMEM4LOAD26SM100_TMEM_LOAD_32dp32b64xENS4_13SM90_TMA_LOADES1F_NS4_39AutoVectorizingCopyWithAssumedAlignmentILi128EEENS4_14SM90_TMA_STOREES1F_S24_S24_EEEvvEEEEvNT_6ParamsE:
[----:B------:R-:W1:Y:S01]  /*0000*/  LDC R1, c[0x0][0x37c] ;  /* 0x0000df00ff017b82 */ /* 0x000e620000000800 */
[----:B------:R-:W2:Y:S01]  /*0010*/  S2R R170, SR_TID.X ;  /* 0x0000000000aa7919 */ /* 0x000ea20000002100 */
[----:B------:R-:W3:Y:S06]  /*0020*/  LDCU.64 UR8, c[0x0][0x890] ;  /* 0x00011200ff0877ac */ /* 0x000eec0008000a00 */
[----:B------:R-:W4:Y:S01]  /*0030*/  S2UR UR48, SR_CgaCtaId ;  /* 0x00000000003079c3 */ /* 0x000f220000008800 */
[----:B------:R-:W-:Y:S02]  /*0040*/  PRMT R158, RZ, 0x7610, R158 ;  /* 0x00007610ff9e7816 */ /* 0x000fe4000000009e */
[----:B------:R-:W-:Y:S01]  /*0050*/  ELECT P1, URZ, PT ;  /* 0x0000000000ff782f */ /* 0x000fe20003820000 */
[----:B---3--:R-:W-:-:S04]  /*0060*/  UISETP.NE.U32.AND UP0, UPT, UR8, URZ, UPT ;  /* 0x000000ff0800728c */ /* 0x008fc8000bf05070 */
[----:B------:R-:W-:Y:S02]  /*0070*/  UISETP.NE.AND.EX UP0, UPT, UR9, URZ, UPT, UP0 ;  /* 0x000000ff0900728c */ /* 0x000fe4000bf05300 */
[----:B----4-:R-:W-:Y:S02]  /*0080*/  ULOP3.LUT UR33, UR48, 0x1, URZ, 0xc0, !UPT ;  /* 0x0000000130217892 */ /* 0x010fe4000f8ec0ff */
[----:B------:R-:W-:Y:S01]  /*0090*/  ULOP3.LUT UR34, UR48, 0x1, URZ, 0x3c, !UPT ;  /* 0x0000000130227892 */ /* 0x000fe2000f8e3cff */
[----:B--2---:R-:W-:-:S05]  /*00a0*/  SHF.R.U32.HI R159, RZ, 0x5, R170 ;  /* 0x00000005ff9f7819 */ /* 0x004fca00000116aa */
[----:B------:R-:W2:Y:S02]  /*00b0*/  SHFL.IDX PT, R0, R159, RZ, 0x1f ;  /* 0x00001fff9f007589 */ /* 0x000ea400000e0000 */
[----:B--2---:R-:W-:Y:S01]  /*00c0*/  R2UR UR13, R0 ;  /* 0x00000000000d72ca */ /* 0x004fe200000e0000 */
[----:B-1----:R-:W-:-:S14]  /*00d0*/  BRA.U UP0, `(.L_x_0) ;  /* 0x0000000100307547 */ /* 0x002fdc000b800000 */
[----:B------:R-:W1:Y:S02]  /*00e0*/  LDCU.64 UR4, c[0x0][0x888] ;  /* 0x00011100ff0477ac */ /* 0x000e640008000a00 */
[----:B-1----:R-:W-:-:S04]  /*00f0*/  UISETP.NE.U32.AND UP0, UPT, UR4, URZ, UPT ;  /* 0x000000ff0400728c */ /* 0x002fc8000bf05070 */
[----:B------:R-:W-:-:S09]  /*0100*/  UISETP.NE.AND.EX UP0, UPT, UR5, URZ, UPT, UP0 ;  /* 0x000000ff0500728c */ /* 0x000fd2000bf05300 */
[----:B------:R-:W-:Y:S05]  /*0110*/  BRA.U !UP0, `(.L_x_1) ;  /* 0x0000000108147547 */ /* 0x000fea000b800000 */
[----:B------:R-:W1:Y:S01]  /*0120*/  LDC.64 R2, c[0x0][0x888] ;  /* 0x00022200ff027b82 */ /* 0x000e620000000a00 */
[----:B------:R-:W1:Y:S02]  /*0130*/  LDCU.64 UR4, c[0x0][0x358] ;  /* 0x00006b00ff0477ac */ /* 0x000e640008000a00 */
[----:B-1----:R1:W5:Y:S01]  /*0140*/  LDG.E R73, desc[UR4][R2.64] ;  /* 0x0000000402497981 */ /* 0x002362000c1e1900 */
[----:B------:R-:W-:Y:S01]  /*0150*/  HFMA2 R158, -RZ, RZ, 0, 5.9604644775390625e-08 ;  /* 0x00000001ff9e7431 */ /* 0x000fe200000001ff */
[----:B------:R-:W-:Y:S05]  /*0160*/  BRA `(.L_x_0) ;  /* 0x00000000000c7947 */ /* 0x000fea0003800000 */
.L_x_1:
[----:B------:R-:W1:Y:S01]  /*0170*/  LDCU UR4, c[0x0][0x880] ;  /* 0x00011000ff0477ac */ /* 0x000e620008000800 */
[----:B------:R-:W-:Y:S01]  /*0180*/  HFMA2 R158, -RZ, RZ, 0, 5.9604644775390625e-08 ;  /* 0x00000001ff9e7431 */ /* 0x000fe200000001ff */
[----:B-1----:R-:W-:-:S07]  /*0190*/  MOV R73, UR4 ;  /* 0x0000000400497c02 */ /* 0x002fce0008000f00 */
.L_x_0:
[----:B------:R-:W2:Y:S02]  /*01a0*/  LDCU.64 UR4, c[0x0][0x8b0] ;  /* 0x00011600ff0477ac */ /* 0x000ea40008000a00 */
[----:B--2---:R-:W-:-:S04]  /*01b0*/  UISETP.NE.U32.AND UP0, UPT, UR4, URZ, UPT ;  /* 0x000000ff0400728c */ /* 0x004fc8000bf05070 */
[----:B------:R-:W-:-:S09]  /*01c0*/  UISETP.NE.AND.EX UP0, UPT, UR5, URZ, UPT, UP0 ;  /* 0x000000ff0500728c */ /* 0x000fd2000bf05300 */
[----:B------:R-:W-:Y:S05]  /*01d0*/  BRA.U UP0, `(.L_x_2) ;  /* 0x0000000100287547 */ /* 0x000fea000b800000 */
[----:B------:R-:W2:Y:S02]  /*01e0*/  LDCU.64 UR4, c[0x0][0x8a8] ;  /* 0x00011500ff0477ac */ /* 0x000ea40008000a00 */
[----:B--2---:R-:W-:-:S04]  /*01f0*/  UISETP.NE.U32.AND UP0, UPT, UR4, URZ, UPT ;  /* 0x000000ff0400728c */ /* 0x004fc8000bf05070 */
[----:B------:R-:W-:-:S09]  /*0200*/  UISETP.NE.AND.EX UP0, UPT, UR5, URZ, UPT, UP0 ;  /* 0x000000ff0500728c */ /* 0x000fd2000bf05300 */
[----:B------:R-:W-:Y:S05]  /*0210*/  BRA.U !UP0, `(.L_x_3) ;  /* 0x0000000108107547 */ /* 0x000fea000b800000 */
[----:B------:R-:W2:Y:S01]  /*0220*/  LDC.64 R70, c[0x0][0x8a8] ;  /* 0x00022a00ff467b82 */ /* 0x000ea20000000a00 */
[----:B------:R-:W2:Y:S02]  /*0230*/  LDCU.64 UR4, c[0x0][0x358] ;  /* 0x00006b00ff0477ac */ /* 0x000ea40008000a00 */
[----:B--2---:R2:W5:Y:S01]  /*0240*/  LDG.E R70, desc[UR4][R70.64] ;  /* 0x0000000446467981 */ /* 0x004562000c1e1900 */
[----:B------:R-:W-:Y:S05]  /*0250*/  BRA `(.L_x_2) ;  /* 0x0000000000087947 */ /* 0x000fea0003800000 */
.L_x_3:
[----:B------:R-:W2:Y:S02]  /*0260*/  LDCU UR4, c[0x0][0x8a0] ;  /* 0x00011400ff0477ac */ /* 0x000ea40008000800 */
[----:B--2---:R-:W-:Y:S02]  /*0270*/  MOV R70, UR4 ;  /* 0x0000000400467c02 */ /* 0x004fe40008000f00 */
.L_x_2:
[----:B------:R-:W-:Y:S01]  /*0280*/  IMAD.U32 R0, RZ, RZ, UR13 ;  /* 0x0000000dff007e24 */ /* 0x000fe2000f8e00ff */
[----:B------:R-:W-:Y:S04]  /*0290*/  BSSY.RECONVERGENT B0, `(.L_x_4) ;  /* 0x000000c000007945 */ /* 0x000fe80003800200 */
[C---:B------:R-:W-:Y:S02]  /*02a0*/  ISETP.NE.OR P2, PT, R0.reuse, 0x1, !P1 ;  /* 0x000000010000780c */ /* 0x040fe40004f45670 */
[----:B------:R-:W-:-:S11]  /*02b0*/  ISETP.NE.OR P0, PT, R0, 0x3, !P1 ;  /* 0x000000030000780c */ /* 0x000fd60004f05670 */
[----:B------:R-:W-:Y:S05]  /*02c0*/  @P2 BRA `(.L_x_5) ;  /* 0x0000000000202947 */ /* 0x000fea0003800000 */
[----:B------:R-:W3:Y:S02]  /*02d0*/  LDCU.64 UR4, c[0x0][0x348] ;  /* 0x00006900ff0477ac */ /* 0x000ee40008000a00 */
[----:B---3--:R-:W-:Y:S02]  /*02e0*/  UIADD3 UR6, UP1, UPT, UR4, 0x80, URZ ;  /* 0x0000008004067890 */ /* 0x008fe4000ff3e0ff */
[----:B------:R-:W-:Y:S02]  /*02f0*/  UIADD3 UR4, UP0, UPT, UR4, 0x180, URZ ;  /* 0x0000018004047890 */ /* 0x000fe4000ff1e0ff */
[----:B------:R-:W-:Y:S02]  /*0300*/  UIADD3.X UR7, UPT, UPT, URZ, UR5, URZ, UP1, !UPT ;  /* 0x00000005ff077290 */ /* 0x000fe40008ffe4ff */
[----:B------:R-:W-:-:S07]  /*0310*/  UIADD3.X UR5, UPT, UPT, URZ, UR5, URZ, UP0, !UPT ;  /* 0x00000005ff057290 */ /* 0x000fce00087fe4ff */
[----:B------:R3:W-:Y:S02]  /*0320*/  UTMACCTL.PF [UR6] ;  /* 0x00000000060079b9 */ /* 0x0007e40008040000 */
[----:B------:R3:W-:Y:S02]  /*0330*/  UTMACCTL.PF [UR4] ;  /* 0x00000000040079b9 */ /* 0x0007e40008040000 */
[----:B---3--:R-:W-:Y:S01]  /*0340*/  NOP ;  /* 0x0000000000007918 */ /* 0x008fe20000000000 */
.L_x_5:
[----:B------:R-:W-:Y:S05]  /*0350*/  BSYNC.RECONVERGENT B0 ;  /* 0x0000000000007941 */ /* 0x000fea0003800200 */
.L_x_4:
[----:B------:R-:W-:Y:S04]  /*0360*/  BSSY.RECONVERGENT B0, `(.L_x_6) ;  /* 0x000000a000007945 */ /* 0x000fe80003800200 */
        /* <DEDUP_REMOVED lines=9> */
.L_x_7:
[----:B------:R-:W-:Y:S05]  /*0400*/  BSYNC.RECONVERGENT B0 ;  /* 0x0000000000007941 */ /* 0x000fea0003800200 */
.L_x_6:
[----:B------:R-:W3:Y:S01]  /*0410*/  LDCU.64 UR4, c[0x0][0x888] ;  /* 0x00011100ff0477ac */ /* 0x000ee20008000a00 */
[----:B------:R-:W-:Y:S02]  /*0420*/  UISETP.EQ.U32.AND UP1, UPT, UR8, URZ, UPT ;  /* 0x000000ff0800728c */ /* 0x000fe4000bf22070 */
[----:B------:R-:W-:Y:S02]  /*0430*/  UPLOP3.LUT UP3, UPT, UPT, UPT, UPT, 0x80, 0x8 ;  /* 0x000000000008789c */ /* 0x000fe40003f6f070 */
[----:B---3--:R-:W-:-:S04]  /*0440*/  UISETP.NE.U32.AND UP0, UPT, UR4, URZ, UPT ;  /* 0x000000ff0400728c */ /* 0x008fc8000bf05070 */
[----:B------:R-:W-:-:S04]  /*0450*/  UISETP.NE.AND.EX UP0, UPT, UR5, URZ, UPT, UP0 ;  /* 0x000000ff0500728c */ /* 0x000fc8000bf05300 */
[----:B------:R-:W-:-:S04]  /*0460*/  UISETP.EQ.OR.EX UP2, UPT, UR9, URZ, !UP0, UP1 ;  /* 0x000000ff0900728c */ /* 0x000fc8000c742710 */
[----:B------:R-:W-:-:S06]  /*0470*/  UP2UR UR4, UPR, URZ, 0x4 ;  /* 0x00000004ff047883 */ /* 0x000fcc0008000000 */
[----:B------:R-:W-:Y:S01]  /*0480*/  MOV R160, UR4 ;  /* 0x0000000400a07c02 */ /* 0x000fe20008000f00 */
[----:B------:R-:W-:Y:S06]  /*0490*/  BRA.U !UP2, `(.L_x_8) ;  /* 0x000000010a207547 */ /* 0x000fec000b800000 */
[----:B------:R-:W-:Y:S01]  /*04a0*/  UISETP.NE.U32.AND UP1, UPT, UR8, URZ, UPT ;  /* 0x000000ff0800728c */ /* 0x000fe2000bf25070 */
[----:B-----5:R-:W-:Y:S01]  /*04b0*/  FSETP.NEU.AND P0, PT, R73, RZ, PT ;  /* 0x000000ff4900720b */ /* 0x020fe20003f0d000 */
[----:B------:R-:W-:Y:S02]  /*04c0*/  USEL UR4, URZ, 0xffffffff, UP0 ;  /* 0xffffffffff047887 */ /* 0x000fe40008000000 */
[----:B------:R-:W-:-:S10]  /*04d0*/  UISETP.NE.AND.EX UP1, UPT, UR9, URZ, UPT, UP1 ;  /* 0x000000ff0900728c */ /* 0x000fd4000bf25310 */
[----:B------:R-:W-:Y:S01]  /*04e0*/  VOTEU.ANY UP0, P0 ;  /* 0x0000000000ff7886 */ /* 0x000fe20000000100 */
[----:B------:R-:W-:-:S04]  /*04f0*/  @!UP1 USEL UR4, URZ, 0xffffffff, UP0 ;  /* 0xffffffffff049887 */ /* 0x000fc80008000000 */
[----:B------:R-:W-:-:S04]  /*0500*/  ULOP3.LUT UR4, UR4, 0x1, URZ, 0xc0, !UPT ;  /* 0x0000000104047892 */ /* 0x000fc8000f8ec0ff */
[----:B------:R-:W-:-:S11]  /*0510*/  UISETP.NE.U32.AND UP3, UPT, UR4, 0x1, UPT ;  /* 0x000000010400788c */ /* 0x000fd6000bf65070 */
.L_x_8:
[----:B------:R-:W3:Y:S01]  /*0520*/  SHFL.IDX PT, R0, R159, RZ, 0x1f ;  /* 0x00001fff9f007589 */ /* 0x000ee200000e0000 */
[----:B------:R-:W-:-:S04]  /*0530*/  UISETP.NE.AND UP0, UPT, UR13, 0x2, UPT ;  /* 0x000000020d00788c */ /* 0x000fc8000bf05270 */
[----:B------:R-:W-:Y:S02]  /*0540*/  UISETP.EQ.AND UP1, UPT, UR33, URZ, !UP0 ;  /* 0x000000ff2100728c */ /* 0x000fe4000c722270 */
[----:B------:R-:W-:-:S04]  /*0550*/  USEL UR43, URZ, 0x1, UP0 ;  /* 0x00000001ff2b7887 */ /* 0x000fc80008000000 */
[----:B------:R-:W-:Y:S02]  /*0560*/  PLOP3.LUT P3, PT, P1, PT, UP1, 0x80, 0x8 ;  /* 0x000000000008781c */ /* 0x000fe40000f6f018 */
[----:B---3--:R-:W-:-:S13]  /*0570*/  ISETP.NE.AND P0, PT, R0, RZ, PT ;  /* 0x000000ff0000720c */ /* 0x008fda0003f05270 */
[----:B------:R-:W-:Y:S05]  /*0580*/  @P0 BRA `(.L_x_9) ;  /* 0x0000000000c00947 */ /* 0x000fea0003800000 */
[----:B------:R-:W-:Y:S01]  /*0590*/  ELECT P0, URZ, PT ;  /* 0x0000000000ff782f */ /* 0x000fe20003800000 */
[----:B------:R-:W-:-:S12]  /*05a0*/  BSSY.RECONVERGENT B0, `(.L_x_9) ;  /* 0x000002e000007945 */ /* 0x000fd80003800200 */
[----:B------:R-:W-:Y:S05]  /*05b0*/  @!P0 BRA `(.L_x_10) ;  /* 0x0000000000b08947 */ /* 0x000fea0003800000 */
[----:B------:R-:W-:Y:S01]  /*05c0*/  UMOV UR4, 0x400 ;  /* 0x0000040000047882 */ /* 0x000fe20000000000 */
[----:B------:R-:W-:Y:S01]  /*05d0*/  UMOV UR8, 0x1 ;  /* 0x0000000100087882 */ /* 0x000fe20000000000 */
[----:B------:R-:W-:Y:S01]  /*05e0*/  UMOV UR6, 0x2 ;  /* 0x0000000200067882 */ /* 0x000fe20000000000 */
[----:B------:R-:W-:Y:S02]  /*05f0*/  ULEA UR4, UR48, UR4, 0x18 ;  /* 0x0000000430047291 */ /* 0x000fe4000f8ec0ff */
[----:B------:R-:W-:-:S04]  /*0600*/  UIADD3 UR8, UPT, UPT, -UR8, 0x100000, URZ ;  /* 0x0010000008087890 */ /* 0x000fc8000fffe1ff */
[----:B------:R-:W-:Y:S02]  /*0610*/  USHF.L.U32 UR9, UR8, 0xb, URZ ;  /* 0x0000000b08097899 */ /* 0x000fe400080006ff */
[----:B------:R-:W-:Y:S02]  /*0620*/  USHF.L.U32 UR8, UR8, 0x1, URZ ;  /* 0x0000000108087899 */ /* 0x000fe400080006ff */
[----:B------:R-:W-:-:S04]  /*0630*/  UIADD3 UR6, UPT, UPT, -UR6, 0x100000, URZ ;  /* 0x0010000006067890 */ /* 0x000fc8000fffe1ff */
[----:B------:R-:W-:Y:S02]  /*0640*/  USHF.L.U32 UR7, UR6, 0xb, URZ ;  /* 0x0000000b06077899 */ /* 0x000fe400080006ff */
[----:B------:R-:W-:Y:S01]  /*0650*/  USHF.L.U32 UR6, UR6, 0x1, URZ ;  /* 0x0000000106067899 */ /* 0x000fe200080006ff */
[----:B------:R-:W3:Y:S03]  /*0660*/  FENCE.VIEW.ASYNC.S ;  /* 0x00000000000073c6 */ /* 0x000ee60000000000 */
[----:B---3--:R3:W4:Y:S08]  /*0670*/  SYNCS.EXCH.64 URZ, [UR4], UR8 ;  /* 0x0000000804ff75b2 */ /* 0x0087300008000100 */
[----:B------:R3:W1:Y:S01]  /*0680*/  SYNCS.EXCH.64 URZ, [UR4+0x80], UR6 ;  /* 0x0000800604ff75b2 */ /* 0x0006620008000100 */
        /* <DEDUP_REMOVED lines=29> */
[----:B------:R3:W1:Y:S02]  /*0860*/  SYNCS.EXCH.64 URZ, [UR4+0xf8], UR6 ;  /* 0x0000f80604ff75b2 */ /* 0x0006640008000100 */
[----:B---34-:R-:W-:Y:S01]  /*0870*/  NOP ;  /* 0x0000000000007918 */ /* 0x018fe20000000000 */
.L_x_10:
[----:B------:R-:W-:Y:S05]  /*0880*/  BSYNC.RECONVERGENT B0 ;  /* 0x0000000000007941 */ /* 0x000fea0003800200 */
.L_x_9:
[----:B------:R-:W3:Y:S01]  /*0890*/  SHFL.IDX PT, R0, R159, RZ, 0x1f ;  /* 0x00001fff9f007589 */ /* 0x000ee200000e0000 */
[----:B------:R-:W-:Y:S01]  /*08a0*/  NOP ;  /* 0x0000000000007918 */ /* 0x000fe20000000000 */
[----:B---3--:R-:W-:-:S13]  /*08b0*/  ISETP.NE.AND P0, PT, R0, 0x1, PT ;  /* 0x000000010000780c */ /* 0x008fda0003f05270 */
[----:B------:R-:W-:Y:S05]  /*08c0*/  @P0 BRA `(.L_x_11) ;  /* 0x0000000000440947 */ /* 0x000fea0003800000 */
        /* <DEDUP_REMOVED lines=10> */
[----:B------:R-:W-:Y:S01]  /*0970*/  ELECT P0, URZ, PT ;  /* 0x0000000000ff782f */ /* 0x000fe20003800000 */
[----:B------:R-:W3:Y:S02]  /*0980*/  FENCE.VIEW.ASYNC.S ;  /* 0x00000000000073c6 */ /* 0x000ee40000000000 */
[----:B---3--:R3:W4:Y:S08]  /*0990*/  SYNCS.EXCH.64 URZ, [UR4+0x100], UR8 ;  /* 0x0001000804ff75b2 */ /* 0x0087300008000100 */
[----:B------:R3:W1:Y:S01]  /*09a0*/  SYNCS.EXCH.64 URZ, [UR4+0x110], UR6 ;  /* 0x0001100604ff75b2 */ /* 0x0006620008000100 */
[----:B------:R3:W1:Y:S01]  /*09b0*/  SYNCS.EXCH.64 URZ, [UR4+0x108], UR8 ;  /* 0x0001080804ff75b2 */ /* 0x0006620008000100 */
[----:B------:R3:W1:Y:S01]  /*09c0*/  SYNCS.EXCH.64 URZ, [UR4+0x118], UR6 ;  /* 0x0001180604ff75b2 */ /* 0x0006620008000100 */
[----:B------:R-:W-:Y:S01]  /*09d0*/  NOP ;  /* 0x0000000000007918 */ /* 0x000fe20000000000 */
.L_x_11:
[----:B------:R-:W2:Y:S01]  /*09e0*/  SHFL.IDX PT, R0, R159, RZ, 0x1f ;  /* 0x00001fff9f007589 */ /* 0x000ea200000e0000 */
[----:B------:R-:W-:Y:S01]  /*09f0*/  NOP ;  /* 0x0000000000007918 */ /* 0x000fe20000000000 */
[----:B--2---:R-:W-:-:S13]  /*0a00*/  ISETP.NE.AND P0, PT, R0, 0x3, PT ;  /* 0x000000030000780c */ /* 0x004fda0003f05270 */
[----:B------:R-:W-:Y:S05]  /*0a10*/  @P0 BRA `(.L_x_12) ;  /* 0x00000000002c0947 */ /* 0x000fea0003800000 */
[----:B---3--:R-:W-:Y:S01]  /*0a20*/  UMOV UR6, 0x400 ;  /* 0x0000040000067882 */ /* 0x008fe20000000000 */
[----:B------:R-:W-:Y:S01]  /*0a30*/  UMOV UR4, 0x20 ;  /* 0x0000002000047882 */ /* 0x000fe20000000000 */
[----:B------:R-:W-:Y:S02]  /*0a40*/  ULEA UR6, UR48, UR6, 0x18 ;  /* 0x0000000630067291 */ /* 0x000fe4000f8ec0ff */
[----:B------:R-:W-:-:S04]  /*0a50*/  UIADD3 UR4, UPT, UPT, -UR4, 0x100000, URZ ;  /* 0x0010000004047890 */ /* 0x000fc8000fffe1ff */
[----:B------:R-:W-:Y:S02]  /*0a60*/  USHF.L.U32 UR5, UR4, 0xb, URZ ;  /* 0x0000000b04057899 */ /* 0x000fe400080006ff */
[----:B------:R-:W-:Y:S01]  /*0a70*/  USHF.L.U32 UR4, UR4, 0x1, URZ ;  /* 0x0000000104047899 */ /* 0x000fe200080006ff */
[----:B------:R-:W-:Y:S01]  /*0a80*/  ELECT P0, URZ, PT ;  /* 0x0000000000ff782f */ /* 0x000fe20003800000 */
[----:B------:R-:W2:Y:S10]  /*0a90*/  FENCE.VIEW.ASYNC.S ;  /* 0x00000000000073c6 */ /* 0x000eb40000000000 */
[----:B--2---:R2:W3:Y:S01]  /*0aa0*/  SYNCS.EXCH.64 URZ, [UR6+0x120], UR4 ;  /* 0x0001200406ff75b2 */ /* 0x0044e20008000100 */
[----:B------:R2:W1:Y:S01]  /*0ab0*/  SYNCS.EXCH.64 URZ, [UR6+0x128], UR4 ;  /* 0x0001280406ff75b2 */ /* 0x0004620008000100 */
[----:B------:R-:W-:Y:S01]  /*0ac0*/  NOP ;  /* 0x0000000000007918 */ /* 0x000fe20000000000 */
.L_x_12:
[----:B------:R-:W4:Y:S01]  /*0ad0*/  SHFL.IDX PT, R0, R159, RZ, 0x1f ;  /* 0x00001fff9f007589 */ /* 0x000f2200000e0000 */
[----:B------:R-:W-:Y:S01]  /*0ae0*/  NOP ;  /* 0x0000000000007918 */ /* 0x000fe20000000000 */
[----:B----4-:R-:W-:-:S13]  /*0af0*/  ISETP.NE.AND P0, PT, R0, 0x4, PT ;  /* 0x000000040000780c */ /* 0x010fda0003f05270 */
[----:B------:R-:W-:Y:S05]  /*0b00*/  @P0 BRA `(.L_x_13) ;  /* 0x0000000000480947 */ /* 0x000fea0003800000 */
[----:B--23--:R-:W-:Y:S01]  /*0b10*/  UMOV UR4, 0x3a0 ;  /* 0x000003a000047882 */ /* 0x00cfe20000000000 */
[----:B------:R-:W-:Y:S01]  /*0b20*/  UMOV UR6, 0x400 ;  /* 0x0000040000067882 */ /* 0x000fe20000000000 */
[----:B------:R-:W-:Y:S01]  /*0b30*/  USEL UR4, UR4, 0x320, UP3 ;  /* 0x0000032004047887 */ /* 0x000fe20009800000 */
        /* <DEDUP_REMOVED lines=9> */
[----:B------:R-:W2:Y:S02]  /*0bd0*/  FENCE.VIEW.ASYNC.S ;  /* 0x00000000000073c6 */ /* 0x000ea40000000000 */
[----:B--2---:R4:W2:Y:S08]  /*0be0*/  SYNCS.EXCH.64 URZ, [UR6+0x130], UR8 ;  /* 0x0001300806ff75b2 */ /* 0x0048b00008000100 */
[----:B------:R4:W3:Y:S01]  /*0bf0*/  SYNCS.EXCH.64 URZ, [UR6+0x140], UR4 ;  /* 0x0001400406ff75b2 */ /* 0x0008e20008000100 */
[----:B------:R4:W1:Y:S01]  /*0c00*/  SYNCS.EXCH.64 URZ, [UR6+0x138], UR8 ;  /* 0x0001380806ff75b2 */ /* 0x0008620008000100 */
[----:B------:R4:W1:Y:S02]  /*0c10*/  SYNCS.EXCH.64 URZ, [UR6+0x148], UR4 ;  /* 0x0001480406ff75b2 */ /* 0x0008640008000100 */
[----:B----4-:R-:W-:Y:S01]  /*0c20*/  NOP ;  /* 0x0000000000007918 */ /* 0x010fe20000000000 */
.L_x_13:
[----:B------:R-:W4:Y:S01]  /*0c30*/  SHFL.IDX PT, R0, R159, RZ, 0x1f ;  /* 0x00001fff9f007589 */ /* 0x000f2200000e0000 */
[----:B------:R-:W-:Y:S01]  /*0c40*/  NOP ;  /* 0x0000000000007918 */ /* 0x000fe20000000000 */
[----:B----4-:R-:W-:-:S13]  /*0c50*/  ISETP.NE.AND P0, PT, R0, 0x5, PT ;  /* 0x000000050000780c */ /* 0x010fda0003f05270 */
[----:B------:R-:W-:Y:S05]  /*0c60*/  @P0 BRA `(.L_x_14) ;  /* 0x0000000000540947 */ /* 0x000fea0003800000 */
[----:B--23--:R-:W-:Y:S01]  /*0c70*/  UMOV UR4, 0x400 ;  /* 0x0000040000047882 */ /* 0x00cfe20000000000 */
        /* <DEDUP_REMOVED lines=14> */
[----:B------:R4:W1:Y:S01]  /*0d60*/  SYNCS.EXCH.64 URZ, [UR4+0x178], UR8 ;  /* 0x0001780804ff75b2 */ /* 0x0008620008000100 */
[----:B------:R4:W1:Y:S01]  /*0d70*/  SYNCS.EXCH.64 URZ, [UR4+0x160], UR6 ;  /* 0x0001600604ff75b2 */ /* 0x0008620008000100 */
[----:B------:R4:W1:Y:S01]  /*0d80*/  SYNCS.EXCH.64 URZ, [UR4+0x180], UR8 ;  /* 0x0001800804ff75b2 */ /* 0x0008620008000100 */
[----:B------:R4:W1:Y:S01]  /*0d90*/  SYNCS.EXCH.64 URZ, [UR4+0x168], UR6 ;  /* 0x0001680604ff75b2 */ /* 0x0008620008000100 */
[----:B------:R4:W1:Y:S02]  /*0da0*/  SYNCS.EXCH.64 URZ, [UR4+0x188], UR8 ;  /* 0x0001880804ff75b2 */ /* 0x0008640008000100 */
[----:B----4-:R-:W-:Y:S01]  /*0db0*/  NOP ;  /* 0x0000000000007918 */ /* 0x010fe20000000000 */
.L_x_14:
[----:B------:R-:W4:Y:S01]  /*0dc0*/  SHFL.IDX PT, R0, R159, RZ, 0x1f ;  /* 0x00001fff9f007589 */ /* 0x000f2200000e0000 */
[----:B------:R-:W-:Y:S01]  /*0dd0*/  ISETP.NE.OR P1, PT, RZ, UR13, !P1 ;  /* 0x0000000dff007c0c */ /* 0x000fe2000cf25670 */
[----:B------:R-:W-:Y:S01]  /*0de0*/  NOP ;  /* 0x0000000000007918 */ /* 0x000fe20000000000 */
[----:B----4-:R-:W-:-:S13]  /*0df0*/  ISETP.NE.AND P0, PT, R0, 0x3, PT ;  /* 0x000000030000780c */ /* 0x010fda0003f05270 */
[----:B------:R-:W-:Y:S05]  /*0e00*/  @P0 BRA `(.L_x_15) ;  /* 0x0000000000340947 */ /* 0x000fea0003800000 */
[----:B--23--:R-:W-:Y:S01]  /*0e10*/  UMOV UR4, 0x400 ;  /* 0x0000040000047882 */ /* 0x00cfe20000000000 */
[----:B------:R-:W-:Y:S01]  /*0e20*/  UMOV UR6, 0x20 ;  /* 0x0000002000067882 */ /* 0x000fe20000000000 */
[----:B------:R-:W-:Y:S02]  /*0e30*/  ULEA UR4, UR48, UR4, 0x18 ;  /* 0x0000000430047291 */ /* 0x000fe4000f8ec0ff */
[----:B------:R-:W-:-:S04]  /*0e40*/  UIADD3 UR6, UPT, UPT, -UR6, 0x100000, URZ ;  /* 0x0010000006067890 */ /* 0x000fc8000fffe1ff */
[----:B------:R-:W-:Y:S02]  /*0e50*/  USHF.L.U32 UR7, UR6, 0xb, URZ ;  /* 0x0000000b06077899 */ /* 0x000fe400080006ff */
[----:B------:R-:W-:Y:S01]  /*0e60*/  USHF.L.U32 UR6, UR6, 0x1, URZ ;  /* 0x0000000106067899 */ /* 0x000fe200080006ff */
[----:B------:R-:W-:Y:S01]  /*0e70*/  ELECT P0, URZ, PT ;  /* 0x0000000000ff782f */ /* 0x000fe20003800000 */
[----:B------:R-:W2:Y:S10]  /*0e80*/  FENCE.VIEW.ASYNC.S ;  /* 0x00000000000073c6 */ /* 0x000eb40000000000 */
[----:B--2---:R4:W2:Y:S01]  /*0e90*/  SYNCS.EXCH.64 URZ, [UR4+0x190], UR6 ;  /* 0x0001900604ff75b2 */ /* 0x0048a20008000100 */
[----:B------:R4:W3:Y:S01]  /*0ea0*/  SYNCS.EXCH.64 URZ, [UR4+0x1a0], UR6 ;  /* 0x0001a00604ff75b2 */ /* 0x0008e20008000100 */
[----:B------:R4:W1:Y:S01]  /*0eb0*/  SYNCS.EXCH.64 URZ, [UR4+0x198], UR6 ;  /* 0x0001980604ff75b2 */ /* 0x0008620008000100 */
[----:B------:R4:W1:Y:S02]  /*0ec0*/  SYNCS.EXCH.64 URZ, [UR4+0x1a8], UR6 ;  /* 0x0001a80604ff75b2 */ /* 0x0008640008000100 */
[----:B----4-:R-:W-:Y:S01]  /*0ed0*/  NOP ;  /* 0x0000000000007918 */ /* 0x010fe20000000000 */
.L_x_15:
[----:B------:R-:W-:Y:S01]  /*0ee0*/  VOTEU.ALL UP0, P1 ;  /* 0x0000000000ff7886 */ /* 0x000fe20000800000 */
[----:B--23--:R-:W-:Y:S01]  /*0ef0*/  UMOV UR4, 0x20 ;  /* 0x0000002000047882 */ /* 0x00cfe20000000000 */
[----:B------:R-:W2:Y:S01]  /*0f00*/  LDCU UR7, c[0x0][0x36c] ;  /* 0x00006d80ff0777ac */ /* 0x000ea20008000800 */
[----:B------:R-:W-:Y:S01]  /*0f10*/  NOP ;  /* 0x0000000000007918 */ /* 0x000fe20000000000 */
[----:B------:R-:W-:Y:S01]  /*0f20*/  LOP3.LUT R0, R170, 0x1f, RZ, 0xc0, !PT ;  /* 0x0000001faa007812 */ /* 0x000fe200078ec0ff */
[----:B------:R-:W-:Y:S01]  /*0f30*/  @!UP0 UMOV UR6, 0x400 ;  /* 0x0000040000068882 */ /* 0x000fe20000000000 */
[----:B------:R-:W-:-:S04]  /*0f40*/  @!UP0 UIADD3 UR4, UPT, UPT, -UR4, 0x100000, URZ ;  /* 0x0010000004048890 */ /* 0x000fc8000fffe1ff */
[----:B------:R-:W-:Y:S02]  /*0f50*/  @!UP0 USHF.L.U32 UR5, UR4, 0xb, URZ ;  /* 0x0000000b04058899 */ /* 0x000fe400080006ff */
[----:B------:R-:W-:Y:S02]  /*0f60*/  @!UP0 USHF.L.U32 UR4, UR4, 0x1, URZ ;  /* 0x0000000104048899 */ /* 0x000fe400080006ff */
[----:B------:R-:W-:Y:S01]  /*0f70*/  @!UP0 ULEA UR6, UR48, UR6, 0x18 ;  /* 0x0000000630068291 */ /* 0x000fe2000f8ec0ff */
[----:B------:R-:W-:Y:S01]  /*0f80*/  VOTEU.ALL UP0, P1 ;  /* 0x0000000000ff7886 */ /* 0x000fe20000800000 */
[----:B------:R-:W-:Y:S02]  /*0f90*/  UISETP.NE.AND UP4, UPT, UR13, URZ, UPT ;  /* 0x000000ff0d00728c */ /* 0x000fe4000bf85270 */
[----:B--2---:R-:W-:Y:S01]  /*0fa0*/  UISETP.EQ.U32.AND UP5, UPT, UR7, 0x1, UPT ;  /* 0x000000010700788c */ /* 0x004fe2000bfa2070 */
[----:B------:R-:W2:Y:S07]  /*0fb0*/  FENCE.VIEW.ASYNC.S ;  /* 0x00000000000073c6 */ /* 0x000eae0000000000 */
[----:B--2---:R2:W3:Y:S01]  /*0fc0*/  @!UP0 SYNCS.EXCH.64 URZ, [UR6+0x1b0], UR4 ;  /* 0x0001b00406ff85b2 */ /* 0x0044e20008000100 */
[----:B------:R-:W-:Y:S05]  /*0fd0*/  BRA.U !UP5, `(.L_x_16) ;  /* 0x000000010d087547 */ /* 0x000fea000b800000 */
[----:B-1-3--:R-:W-:Y:S01]  /*0fe0*/  UCGABAR_ARV ;  /* 0x00000000000079c7 */ /* 0x00afe20008000000 */
[----:B------:R-:W-:Y:S05]  /*0ff0*/  BRA `(.L_x_17) ;  /* 0x0000000000047947 */ /* 0x000fea0003800000 */
.L_x_16:
[----:B-1-3--:R-:W-:Y:S01]  /*1000*/  NOP ;  /* 0x0000000000007918 */ /* 0x00afe20000000000 */
.L_x_17:
[----:B------:R-:W1:Y:S01]  /*1010*/  S2UR UR21, SR_CTAID.X ;  /* 0x00000000001579c3 */ /* 0x000e620000002500 */
[----:B------:R-:W-:-:S05]  /*1020*/  CS2R.32 R3, SR_CgaSize ;  /* 0x0000000000037805 */ /* 0x000fca0000008a00 */
[----:B------:R-:W-:-:S05]  /*1030*/  IMAD R3, R3, -0xa0, RZ ;  /* 0xffffff6003037824 */ /* 0x000fca00078e02ff */
[----:B--2---:R-:W-:-:S14]  /*1040*/  R2UR UR5, R3 ;  /* 0x00000000030572ca */ /* 0x004fdc00000e0000 */
[----:B------:R-:W2:Y:S01]  /*1050*/  LDCU UR5, c[0x0][UR5+0x2b0] ;  /* 0x00005600050577ac */ /* 0x000ea20008000800 */
[----:B------:R-:W-:-:S05]  /*1060*/  CS2R.32 R3, SR_CgaSize ;  /* 0x0000000000037805 */ /* 0x000fca0000008a00 */
[----:B------:R-:W-:-:S05]  /*1070*/  IMAD R3, R3, -0xa0, RZ ;  /* 0xffffff6003037824 */ /* 0x000fca00078e02ff */
[----:B------:R-:W-:-:S14]  /*1080*/  R2UR UR4, R3 ;  /* 0x00000000030472ca */ /* 0x000fdc00000e0000 */
[----:B------:R-:W3:Y:S01]  /*1090*/  LDCU UR4, c[0x0][UR4+0x2b4] ;  /* 0x00005680040477ac */ /* 0x000ee20008000800 */
[----:B------:R-:W4:Y:S01]  /*10a0*/  S2UR UR7, SR_CTAID.Y ;  /* 0x00000000000779c3 */ /* 0x000f220000002600 */
[----:B------:R-:W3:Y:S01]  /*10b0*/  LDCU UR18, c[0x0][0xb24] ;  /* 0x00016480ff1277ac */ /* 0x000ee20008000800 */
[----:B------:R-:W-:-:S05]  /*10c0*/  CS2R.32 R3, SR_CgaSize ;  /* 0x0000000000037805 */ /* 0x000fca0000008a00 */
[----:B------:R-:W-:-:S05]  /*10d0*/  IMAD R3, R3, -0xa0, RZ ;  /* 0xffffff6003037824 */ /* 0x000fca00078e02ff */
[----:B------:R-:W-:-:S14]  /*10e0*/  R2UR UR62, R3 ;  /* 0x00000000033e72ca */ /* 0x000fdc00000e0000 */
[----:B------:R-:W3:Y:S01]  /*10f0*/  LDCU UR62, c[0x0][UR62+0x2a0] ;  /* 0x000054003e3e77ac */ /* 0x000ee20008000800 */
[----:B------:R-:W1:Y:S01]  /*1100*/  S2UR UR36, SR_CTAID.Z ;  /* 0x00000000002479c3 */ /* 0x000e620000002700 */
[----:B------:R-:W-:-:S05]  /*1110*/  CS2R.32 R3, SR_CgaSize ;  /* 0x0000000000037805 */ /* 0x000fca0000008a00 */
[----:B------:R-:W-:-:S05]  /*1120*/  IMAD R3, R3, -0xa0, RZ ;  /* 0xffffff6003037824 */ /* 0x000fca00078e02ff */
[----:B------:R-:W-:-:S14]  /*1130*/  R2UR UR59, R3 ;  /* 0x00000000033b72ca */ /* 0x000fdc00000e0000 */
[----:B------:R-:W3:Y:S01]  /*1140*/  LDCU UR59, c[0x0][UR59+0x2a4] ;  /* 0x000054803b3b77ac */ /* 0x000ee20008000800 */
[----:B------:R-:W-:Y:S02]  /*1150*/  UISETP.GT.U32.AND UP0, UPT, UR33, 0xffff, UPT ;  /* 0x0000ffff2100788c */ /* 0x000fe4000bf04070 */
[----:B------:R-:W-:Y:S01]  /*1160*/  USHF.L.U32 UR28, UR48, 0xb, URZ ;  /* 0x0000000b301c7899 */ /* 0x000fe200080006ff */
[----:B-1----:R-:W-:Y:S01]  /*1170*/  I2FP.F32.U32 R3, UR21 ;  /* 0x0000001500037c45 */ /* 0x002fe20008201000 */
[----:B------:R-:W-:Y:S01]  /*1180*/  UMOV UR29, 0x5 ;  /* 0x00000005001d7882 */ /* 0x000fe20000000000 */
[----:B------:R-:W1:Y:S03]  /*1190*/  LDCU UR42, c[0x0][0xb24] ;  /* 0x00016480ff2a77ac */ /* 0x000e660008000800 */
[----:B--2---:R-:W-:Y:S01]  /*11a0*/  FMUL R3, R3, UR5 ;  /* 0x0000000503037c20 */ /* 0x004fe20008400000 */
[----:B------:R-:W-:Y:S01]  /*11b0*/  USEL UR5, UR33, 0xffff, !UP0 ;  /* 0x0000ffff21057887 */ /* 0x000fe2000c000000 */
[----:B----4-:R-:W-:Y:S01]  /*11c0*/  I2FP.F32.U32 R2, UR7 ;  /* 0x0000000700027c45 */ /* 0x010fe20008201000 */
[----:B------:R-:W2:Y:S03]  /*11d0*/  LDCU UR23, c[0x0][0xb30] ;  /* 0x00016600ff1777ac */ /* 0x000ea60008000800 */
[----:B------:R-:W4:Y:S01]  /*11e0*/  F2I.U32.TRUNC.NTZ R3, R3 ;  /* 0x0000000300037305 */ /* 0x000f22000020f000 */
[----:B---3--:R-:W-:Y:S01]  /*11f0*/  FMUL R2, R2, UR4 ;  /* 0x0000000402027c20 */ /* 0x008fe20008400000 */
[----:B------:R-:W-:-:S02]  /*1200*/  ULOP3.LUT UR19, UR5, 0xffff, URZ, 0xc0, !UPT ;  /* 0x0000ffff05137892 */ /* 0x000fc4000f8ec0ff */
[----:B------:R-:W-:Y:S01]  /*1210*/  UISETP.GE.AND UP2, UPT, UR18, 0x1, UPT ;  /* 0x000000011200788c */ /* 0x000fe2000bf46270 */
[----:B------:R-:W-:-:S03]  /*1220*/  UMOV UR20, UR7 ;  /* 0x0000000700147c82 */ /* 0x000fc60008000000 */
[----:B------:R-:W3:Y:S01]  /*1230*/  F2I.U32.TRUNC.NTZ R2, R2 ;  /* 0x0000000200027305 */ /* 0x000ee2000020f000 */
[----:B------:R-:W-:Y:S01]  /*1240*/  UMOV UR16, UR21 ;  /* 0x0000001500107c82 */ /* 0x000fe20008000000 */
[----:B----4-:R-:W-:Y:S02]  /*1250*/  R2UR UR4, R3 ;  /* 0x00000000030472ca */ /* 0x010fe400000e0000 */
[----:B------:R-:W-:Y:S02]  /*1260*/  PRMT R3, RZ, 0x7610, R3 ;  /* 0x00007610ff037816 */ /* 0x000fe40000000003 */
[----:B---3--:R-:W-:Y:S02]  /*1270*/  R2UR UR6, R2 ;  /* 0x00000000020672ca */ /* 0x008fe400000e0000 */
[----:B------:R-:W-:-:S07]  /*1280*/  PRMT R2, RZ, 0x7610, R2 ;  /* 0x00007610ff027816 */ /* 0x000fce0000000002 */
[----:B------:R-:W-:-:S04]  /*1290*/  UIADD3 UR5, UPT, UPT, -UR4, URZ, URZ ;  /* 0x000000ff04057290 */ /* 0x000fc8000fffe1ff */
[----:B------:R-:W-:Y:S02]  /*12a0*/  UIMAD UR62, UR62, UR5, UR21 ;  /* 0x000000053e3e72a4 */ /* 0x000fe4000f8e0215 */
[----:B------:R-:W-:-:S04]  /*12b0*/  UIADD3 UR4, UPT, UPT, -UR6, URZ, URZ ;  /* 0x000000ff06047290 */ /* 0x000fc8000fffe1ff */
[----:B------:R-:W-:Y:S01]  /*12c0*/  UIMAD UR59, UR59, UR4, UR7 ;  /* 0x000000043b3b72a4 */ /* 0x000fe2000f8e0207 */
[----:B-12---:R-:W-:Y:S11]  /*12d0*/  BRA.U UP4, `(.L_x_18) ;  /* 0x00000001043c7547 */ /* 0x006ff6000b800000 */
[----:B------:R-:W-:Y:S02]  /*12e0*/  UISETP.GT.U32.AND UP0, UPT, UR62, 0x1, UPT ;  /* 0x000000013e00788c */ /* 0x000fe4000bf04070 */
[----:B------:R-:W-:Y:S02]  /*12f0*/  ULOP3.LUT UR4, UR62, 0xfffffffe, URZ, 0xc0, !UPT ;  /* 0xfffffffe3e047892 */ /* 0x000fe4000f8ec0ff */
[----:B------:R-:W-:Y:S02]  /*1300*/  UISETP.NE.AND UP1, UPT, UR59, URZ, UP0 ;  /* 0x000000ff3b00728c */ /* 0x000fe40008725270 */
[----:B------:R-:W-:Y:S02]  /*1310*/  UISETP.NE.AND UP0, UPT, UR59, 0x1, UP0 ;  /* 0x000000013b00788c */ /* 0x000fe40008705270 */
[----:B------:R-:W-:Y:S02]  /*1320*/  USEL UR7, URZ, 0x1, UP1 ;  /* 0x00000001ff077887 */ /* 0x000fe40008800000 */
[----:B------:R-:W-:-:S02]  /*1330*/  USEL UR6, URZ, 0x4, UP0 ;  /* 0x00000004ff067887 */ /* 0x000fc40008000000 */
[----:B------:R-:W-:Y:S02]  /*1340*/  USEL UR5, URZ, 0x2, UP1 ;  /* 0x00000002ff057887 */ /* 0x000fe40008800000 */
[----:B------:R-:W-:Y:S02]  /*1350*/  ULEA UR4, UR59, UR4, 0x1 ;  /* 0x000000043b047291 */ /* 0x000fe4000f8e08ff */
[----:B------:R-:W-:Y:S02]  /*1360*/  USEL UR8, URZ, 0x8, UP0 ;  /* 0x00000008ff087887 */ /* 0x000fe40008000000 */
[----:B------:R-:W-:-:S03]  /*1370*/  UIADD3 UR5, UPT, UPT, UR5, UR6, UR7 ;  /* 0x0000000605057290 */ /* 0x000fc6000fffe007 */
[----:B------:R-:W-:Y:S01]  /*1380*/  UMOV UR6, 0x3 ;  /* 0x0000000300067882 */ /* 0x000fe20000000000 */
[----:B------:R-:W-:Y:S02]  /*1390*/  UIADD3 UR5, UPT, UPT, UR5, UR8, URZ ;  /* 0x0000000805057290 */ /* 0x000fe4000fffe0ff */
[----:B------:R-:W-:-:S04]  /*13a0*/  USHF.L.U32 UR4, UR6, UR4, URZ ;  /* 0x0000000406047299 */ /* 0x000fc800080006ff */
[----:B------:R-:W-:Y:S02]  /*13b0*/  MOV R3, UR5 ;  /* 0x0000000500037c02 */ /* 0x000fe40008000f00 */
[----:B------:R-:W-:Y:S02]  /*13c0*/  MOV R2, UR4 ;  /* 0x0000000400027c02 */ /* 0x000fe40008000f00 */
.L_x_18:
[----:B------:R-:W-:Y:S05]  /*13d0*/  BRA.U !UP2, `(.L_x_19) ;  /* 0x000000010ad07547 */ /* 0x000fea000b800000 */
[----:B------:R-:W1:Y:S01]  /*13e0*/  LDCU.128 UR24, c[0x0][0xb10] ;  /* 0x00016200ff1877ac */ /* 0x000e620008000c00 */
[----:B------:R-:W2:Y:S01]  /*13f0*/  LDCU UR12, c[0x0][0x370] ;  /* 0x00006e00ff0c77ac */ /* 0x000ea20008000800 */
[----:B------:R-:W3:Y:S01]  /*1400*/  LDCU UR5, c[0x0][0x374] ;  /* 0x00006e80ff0577ac */ /* 0x000ee20008000800 */
[----:B------:R-:W4:Y:S01]  /*1410*/  LDCU UR22, c[0x0][0xb0c] ;  /* 0x00016180ff1677ac */ /* 0x000f220008000800 */
[----:B------:R-:W4:Y:S01]  /*1420*/  LDCU UR4, c[0x0][0xb20] ;  /* 0x00016400ff0477ac */ /* 0x000f220008000800 */
[----:B------:R-:W4:Y:S01]  /*1430*/  LDCU.64 UR16, c[0x0][0xb28] ;  /* 0x00016500ff1077ac */ /* 0x000f220008000a00 */
[----:B-1----:R-:W-:Y:S02]  /*1440*/  UISETP.NE.AND UP0, UPT, UR26, 0x1, UPT ;  /* 0x000000011a00788c */ /* 0x002fe4000bf05270 */
[----:B---3--:R-:W-:Y:S02]  /*1450*/  UIMAD.WIDE.U32 UR6, UR5, UR27, URZ ;  /* 0x0000001b050672a5 */ /* 0x008fe4000f8e00ff */
[----:B--2---:R-:W-:-:S02]  /*1460*/  UIMAD.WIDE.U32 UR8, UR12, UR24, URZ ;  /* 0x000000180c0872a5 */ /* 0x004fc4000f8e00ff */
[----:B----4-:R-:W-:Y:S02]  /*1470*/  UISETP.NE.AND UP1, UPT, UR22, 0x1, UPT ;  /* 0x000000011600788c */ /* 0x010fe4000bf25270 */
[----:B------:R-:W-:Y:S01]  /*1480*/  UISETP.NE.AND UP2, UPT, UR18, 0x1, UPT ;  /* 0x000000011200788c */ /* 0x000fe2000bf45270 */
[----:B------:R-:W-:Y:S02]  /*1490*/  UMOV UR6, UR7 ;  /* 0x0000000700067c82 */ /* 0x000fe40008000000 */
[----:B------:R-:W-:Y:S01]  /*14a0*/  UMOV UR8, UR9 ;  /* 0x0000000900087c82 */ /* 0x000fe20008000000 */
[----:B------:R-:W-:Y:S02]  /*14b0*/  @UP0 USHF.R.U32.HI UR5, URZ, UR4, UR6 ;  /* 0x00000004ff050299 */ /* 0x000fe40008011606 */
[----:B------:R-:W-:Y:S02]  /*14c0*/  UIMAD.WIDE.U32 UR14, UR20, UR27, URZ ;  /* 0x0000001b140e72a5 */ /* 0x000fe4000f8e00ff */
[----:B------:R-:W-:-:S02]  /*14d0*/  UIMAD.WIDE.U32 UR6, UR5, UR16, URZ ;  /* 0x00000010050672a5 */ /* 0x000fc4000f8e00ff */
[----:B------:R-:W-:Y:S02]  /*14e0*/  @UP1 USHF.R.U32.HI UR12, URZ, UR25, UR8 ;  /* 0x00000019ff0c1299 */ /* 0x000fe40008011608 */
[----:B------:R-:W-:Y:S02]  /*14f0*/  UIMAD.WIDE.U32 UR10, UR21, UR24, URZ ;  /* 0x00000018150a72a5 */ /* 0x000fe4000f8e00ff */
[----:B------:R-:W-:Y:S01]  /*1500*/  UIMAD.WIDE.U32 UR8, UR12, UR16, URZ ;  /* 0x000000100c0872a5 */ /* 0x000fe2000f8e00ff */
[----:B------:R-:W-:Y:S01]  /*1510*/  UMOV UR14, UR15 ;  /* 0x0000000f000e7c82 */ /* 0x000fe20008000000 */
[----:B------:R-:W-:Y:S01]  /*1520*/  UMOV UR6, UR7 ;  /* 0x0000000700067c82 */ /* 0x000fe20008000000 */
[----:B------:R-:W-:Y:S02]  /*1530*/  USHF.R.U32.HI UR14, URZ, UR4, UR14 ;  /* 0x00000004ff0e7299 */ /* 0x000fe4000801160e */
[----:B------:R-:W-:Y:S01]  /*1540*/  @UP2 USHF.R.U32.HI UR5, URZ, UR17, UR6 ;  /* 0x00000011ff052299 */ /* 0x000fe20008011606 */
[----:B------:R-:W-:-:S02]  /*1550*/  UMOV UR10, UR11 ;  /* 0x0000000b000a7c82 */ /* 0x000fc40008000000 */
[----:B------:R-:W-:Y:S01]  /*1560*/  UMOV UR6, UR9 ;  /* 0x0000000900067c82 */ /* 0x000fe20008000000 */
[----:B------:R-:W-:Y:S02]  /*1570*/  USHF.R.U32.HI UR10, URZ, UR25, UR10 ;  /* 0x00000019ff0a7299 */ /* 0x000fe4000801160a */
[----:B------:R-:W-:Y:S02]  /*1580*/  @UP2 USHF.R.U32.HI UR12, URZ, UR17, UR6 ;  /* 0x00000011ff0c2299 */ /* 0x000fe40008011606 */
[----:B------:R-:W-:Y:S02]  /*1590*/  USEL UR4, UR20, UR14, !UP0 ;  /* 0x0000000e14047287 */ /* 0x000fe4000c000000 */
[----:B------:R-:W-:Y:S02]  /*15a0*/  UIMAD UR6, UR5, UR18, URZ ;  /* 0x00000012050672a4 */ /* 0x000fe4000f8e02ff */
[----:B------:R-:W-:Y:S02]  /*15b0*/  USEL UR5, UR21, UR10, !UP1 ;  /* 0x0000000a15057287 */ /* 0x000fe4000c800000 */
[----:B------:R-:W-:-:S02]  /*15c0*/  UIMAD UR8, UR12, UR18, URZ ;  /* 0x000000120c0872a4 */ /* 0x000fc4000f8e02ff */
[----:B------:R-:W-:Y:S02]  /*15d0*/  UISETP.GE.AND UP0, UPT, UR4, UR6, UPT ;  /* 0x000000060400728c */ /* 0x000fe4000bf06270 */
[----:B------:R-:W-:Y:S02]  /*15e0*/  UIMAD.WIDE.U32 UR6, UR4, UR16, URZ ;  /* 0x00000010040672a5 */ /* 0x000fe4000f8e00ff */
[----:B------:R-:W-:Y:S02]  /*15f0*/  UISETP.GE.OR UP0, UPT, UR5, UR8, UP0 ;  /* 0x000000080500728c */ /* 0x000fe40008706670 */
[----:B------:R-:W-:Y:S02]  /*1600*/  UIMAD.WIDE.U32 UR8, UR5, UR16, URZ ;  /* 0x00000010050872a5 */ /* 0x000fe4000f8e00ff */
[----:B------:R-:W-:Y:S02]  /*1610*/  USHF.R.U32.HI UR7, URZ, UR17, UR7 ;  /* 0x00000011ff077299 */ /* 0x000fe40008011607 */
[----:B------:R-:W-:-:S02]  /*1620*/  UIADD3 UR10, UPT, UPT, -UR4, URZ, URZ ;  /* 0x000000ff040a7290 */ /* 0x000fc4000fffe1ff */
[----:B------:R-:W-:Y:S02]  /*1630*/  USEL UR7, UR4, UR7, !UP2 ;  /* 0x0000000704077287 */ /* 0x000fe4000d000000 */
[----:B------:R-:W-:Y:S01]  /*1640*/  UIADD3 UR16, UPT, UPT, -UR5, URZ, URZ ;  /* 0x000000ff05107290 */ /* 0x000fe2000fffe1ff */
[----:B------:R-:W-:Y:S01]  /*1650*/  @!UP0 UMOV UR6, UR9 ;  /* 0x0000000900068c82 */ /* 0x000fe20008000000 */
[----:B------:R-:W-:Y:S02]  /*1660*/  UIADD3 UR8, UPT, UPT, -UR7, URZ, URZ ;  /* 0x000000ff07087290 */ /* 0x000fe4000fffe1ff */
[----:B------:R-:W-:Y:S02]  /*1670*/  @!UP0 USHF.R.U32.HI UR6, URZ, UR17, UR6 ;  /* 0x00000011ff068299 */ /* 0x000fe40008011606 */
[----:B------:R-:W-:Y:S02]  /*1680*/  UIMAD UR8, UR18, UR8, UR4 ;  /* 0x00000008120872a4 */ /* 0x000fe4000f8e0204 */
[----:B------:R-:W-:-:S02]  /*1690*/  @!UP0 USEL UR6, UR5, UR6, !UP2 ;  /* 0x0000000605068287 */ /* 0x000fc4000d000000 */
[----:B------:R-:W-:Y:S02]  /*16a0*/  UIMAD UR20, UR26, UR10, UR20 ;  /* 0x0000000a1a1472a4 */ /* 0x000fe4000f8e0214 */
[----:B------:R-:W-:Y:S02]  /*16b0*/  @!UP0 UIADD3 UR7, UPT, UPT, UR7, -UR6, URZ ;  /* 0x8000000607078290 */ /* 0x000fe4000fffe0ff */
[----:B------:R-:W-:Y:S02]  /*16c0*/  @!UP0 UIMAD UR6, UR8, UR12, UR6 ;  /* 0x0000000c080682a4 */ /* 0x000fe4000f8e0206 */
[----:B------:R-:W-:Y:S02]  /*16d0*/  @!UP0 UIMAD UR4, UR7, UR18, UR5 ;  /* 0x00000012070482a4 */ /* 0x000fe4000f8e0205 */
[----:B------:R-:W-:Y:S02]  /*16e0*/  UIMAD UR16, UR22, UR16, UR21 ;  /* 0x00000010161072a4 */ /* 0x000fe4000f8e0215 */
[----:B------:R-:W-:Y:S01]  /*16f0*/  UIMAD UR20, UR4, UR26, UR20 ;  /* 0x0000001a041472a4 */ /* 0x000fe2000f8e0214 */
[----:B------:R-:W-:-:S02]  /*1700*/  @!UP0 UMOV UR5, UR6 ;  /* 0x0000000600058c82 */ /* 0x000fc40008000000 */
[----:B------:R-:W-:-:S12]  /*1710*/  UIMAD UR16, UR5, UR22, UR16 ;  /* 0x00000016051072a4 */ /* 0x000fd8000f8e0210 */
.L_x_19:
[----:B------:R-:W-:Y:S02]  /*1720*/  UISETP.NE.AND UP1, UPT, UR23, 0x1, UPT ;  /* 0x000000011700788c */ /* 0x000fe4000bf25270 */
[----:B------:R-:W-:Y:S02]  /*1730*/  UISETP.NE.AND UP0, UPT, UR13, 0x2, UPT ;  /* 0x000000020d00788c */ /* 0x000fe4000bf05270 */
[----:B------:R-:W-:Y:S02]  /*1740*/  ULOP3.LUT UR28, UR28, 0x1000, URZ, 0xc0, !UPT ;  /* 0x000010001c1c7892 */ /* 0x000fe4000f8ec0ff */
[----:B------:R-:W-:-:S03]  /*1750*/  USHF.L.U32 UR24, UR29, UR19, URZ ;  /* 0x000000131d187299 */ /* 0x000fc600080006ff */
[----:B------:R-:W-:Y:S09]  /*1760*/  BRA.U UP1, `(.L_x_20) ;  /* 0x0000000101447547 */ /* 0x000ff2000b800000 */
[----:B------:R-:W1:Y:S01]  /*1770*/  LDCU.128 UR8, c[0x0][0xb10] ;  /* 0x00016200ff0877ac */ /* 0x000e620008000c00 */
[----:B------:R-:W2:Y:S01]  /*1780*/  LDCU UR12, c[0x0][0xb0c] ;  /* 0x00016180ff0c77ac */ /* 0x000ea20008000800 */
[----:B------:R-:W3:Y:S01]  /*1790*/  LDCU UR14, c[0x0][0xb20] ;  /* 0x00016400ff0e77ac */ /* 0x000ee20008000800 */
[----:B-1----:R-:W-:Y:S02]  /*17a0*/  UIMAD.WIDE.U32 UR6, UR16, UR8, URZ ;  /* 0x00000008100672a5 */ /* 0x002fe4000f8e00ff */
[----:B------:R-:W-:Y:S02]  /*17b0*/  UIMAD.WIDE.U32 UR4, UR20, UR11, URZ ;  /* 0x0000000b140472a5 */ /* 0x000fe4000f8e00ff */
[----:B--2---:R-:W-:Y:S02]  /*17c0*/  UISETP.NE.AND UP2, UPT, UR12, 0x1, UPT ;  /* 0x000000010c00788c */ /* 0x004fe4000bf45270 */
[----:B------:R-:W-:Y:S01]  /*17d0*/  UISETP.NE.AND UP1, UPT, UR10, 0x1, UPT ;  /* 0x000000010a00788c */ /* 0x000fe2000bf25270 */
[----:B------:R-:W-:-:S02]  /*17e0*/  UMOV UR6, UR7 ;  /* 0x0000000700067c82 */ /* 0x000fc40008000000 */
[----:B------:R-:W-:Y:S01]  /*17f0*/  UMOV UR4, UR5 ;  /* 0x0000000500047c82 */ /* 0x000fe20008000000 */
[----:B------:R-:W-:Y:S02]  /*1800*/  USHF.R.U32.HI UR6, URZ, UR9, UR6 ;  /* 0x00000009ff067299 */ /* 0x000fe40008011606 */
[----:B---3--:R-:W-:Y:S02]  /*1810*/  USHF.R.U32.HI UR4, URZ, UR14, UR4 ;  /* 0x0000000eff047299 */ /* 0x008fe40008011604 */
[----:B------:R-:W-:Y:S02]  /*1820*/  USEL UR5, UR16, UR6, !UP2 ;  /* 0x0000000610057287 */ /* 0x000fe4000d000000 */
[----:B------:R-:W-:-:S04]  /*1830*/  USEL UR4, UR20, UR4, !UP1 ;  /* 0x0000000414047287 */ /* 0x000fc8000c800000 */
[----:B------:R-:W-:Y:S02]  /*1840*/  UIADD3 UR6, UPT, UPT, -UR4, UR5, URZ ;  /* 0x0000000504067290 */ /* 0x000fe4000fffe1ff */
[----:B------:R-:W-:Y:S02]  /*1850*/  UIADD3 UR4, UPT, UPT, UR4, -UR5, URZ ;  /* 0x8000000504047290 */ /* 0x000fe4000fffe0ff */
[----:B------:R-:W-:Y:S02]  /*1860*/  UIMAD UR20, UR6, UR10, UR20 ;  /* 0x0000000a061472a4 */ /* 0x000fe4000f8e0214 */
[----:B------:R-:W-:-:S12]  /*1870*/  UIMAD UR16, UR4, UR12, UR16 ;  /* 0x0000000c041072a4 */ /* 0x000fd8000f8e0210 */
.L_x_20:
[----:B------:R-:W-:Y:S05]  /*1880*/  BRA.U !UP5, `(.L_x_21) ;  /* 0x000000010d0c7547 */ /* 0x000fea000b800000 */
[----:B------:R-:W-:Y:S01]  /*1890*/  UCGABAR_WAIT ;  /* 0x0000000000007dc7 */ /* 0x000fe20008000000 */
[----:B------:R-:W-:Y:S01]  /*18a0*/  CCTL.IVALL ;  /* 0x00000000ff00798f */ /* 0x000fe20002000000 */
[----:B------:R-:W-:Y:S05]  /*18b0*/  BRA `(.L_x_22) ;  /* 0x0000000000047947 */ /* 0x000fea0003800000 */
.L_x_21:
[----:B------:R-:W-:Y:S06]  /*18c0*/  BAR.SYNC.DEFER_BLOCKING 0x0 ;  /* 0x0000000000007b1d */ /* 0x000fec0000010000 */
.L_x_22:
[----:B------:R-:W-:Y:S05]  /*18d0*/  BRA.U UP0, `(.L_x_23) ;  /* 0x0000001900887547 */ /* 0x000fea000b800000 */
[----:B------:R-:W1:Y:S01]  /*18e0*/  LDCU UR6, c[0x0][0x38c] ;  /* 0x00007180ff0677ac */ /* 0x000e620008000800 */
[----:B------:R-:W-:Y:S01]  /*18f0*/  PLOP3.LUT P1, PT, PT, PT, UP3, 0x80, 0x8 ;  /* 0x000000000008781c */ /* 0x000fe20003f2f038 */
[----:B------:R-:W-:Y:S01]  /*1900*/  IMAD.MOV.U32 R12, RZ, RZ, 0x1 ;  /* 0x00000001ff0c7424 */ /* 0x000fe200078e00ff */
[----:B------:R-:W-:Y:S01]  /*1910*/  ISETP.NE.AND P2, PT, R0, RZ, P3 ;  /* 0x000000ff0000720c */ /* 0x000fe20001f45270 */
[----:B------:R-:W-:Y:S01]  /*1920*/  USHF.L.U32 UR7, UR21, 0x7, URZ ;  /* 0x0000000715077899 */ /* 0x000fe200080006ff */
[----:B------:R-:W-:Y:S01]  /*1930*/  PLOP3.LUT P1, PT, P1, PT, PT, 0x8, 0x80 ;  /* 0x000000000080781c */ /* 0x000fe20000f2e170 */
[----:B------:R-:W-:Y:S01]  /*1940*/  UMOV UR8, 0x400 ;  /* 0x0000040000087882 */ /* 0x000fe20000000000 */
[----:B------:R-:W-:Y:S01]  /*1950*/  UISETP.NE.AND UP1, UPT, UR13, URZ, UPT ;  /* 0x000000ff0d00728c */ /* 0x000fe2000bf25270 */
[----:B------:R-:W-:Y:S01]  /*1960*/  CS2R R10, SRZ ;  /* 0x00000000000a7805 */ /* 0x000fe2000001ff00 */
[----:B------:R-:W-:Y:S01]  /*1970*/  USHF.L.U32 UR46, UR21, 0x6, URZ ;  /* 0x00000006152e7899 */ /* 0x000fe200080006ff */
[----:B------:R-:W-:Y:S01]  /*1980*/  IMAD.MOV.U32 R9, RZ, RZ, RZ ;  /* 0x000000ffff097224 */ /* 0x000fe200078e00ff */
[----:B------:R-:W-:Y:S01]  /*1990*/  ULEA UR13, UR48, UR8, 0x18 ;  /* 0x00000008300d7291 */ /* 0x000fe2000f8ec0ff */
[----:B------:R-:W-:Y:S01]  /*19a0*/  IMAD.MOV.U32 R8, RZ, RZ, 0x1 ;  /* 0x00000001ff087424 */ /* 0x000fe200078e00ff */
[----:B------:R-:W2:Y:S01]  /*19b0*/  LDCU UR39, c[0x0][0x370] ;  /* 0x00006e00ff2777ac */ /* 0x000ea20008000800 */
[----:B------:R-:W-:-:S02]  /*19c0*/  USEL UR21, UR43, 0x2, UP1 ;  /* 0x000000022b157887 */ /* 0x000fc40008800000 */
[----:B-1----:R-:W-:Y:S02]  /*19d0*/  UIADD3 UR5, UPT, UPT, UR6, 0x3f, URZ ;  /* 0x0000003f06057890 */ /* 0x002fe4000fffe0ff */
[----:B------:R-:W-:Y:S02]  /*19e0*/  UIADD3 UR47, UPT, UPT, UR6, 0x7e, URZ ;  /* 0x0000007e062f7890 */ /* 0x000fe4000fffe0ff */
[----:B------:R-:W-:Y:S01]  /*19f0*/  USHF.R.S32.HI UR4, URZ, 0x1f, UR5 ;  /* 0x0000001fff047899 */ /* 0x000fe20008011405 */
[----:B------:R-:W1:Y:S03]  /*1a00*/  LDCU.64 UR26, c[0x0][0x348] ;  /* 0x00006900ff1a77ac */ /* 0x000e660008000a00 */
[----:B------:R-:W-:Y:S02]  /*1a10*/  ULEA.HI UR4, UR4, UR5, URZ, 0x6 ;  /* 0x0000000504047291 */ /* 0x000fe4000f8f30ff */
[----:B------:R-:W-:-:S02]  /*1a20*/  UIADD3 UR5, UPT, UPT, UR6, -0x1, URZ ;  /* 0xffffffff06057890 */ /* 0x000fc4000fffe0ff */
[----:B------:R-:W-:Y:S02]  /*1a30*/  USHF.R.S32.HI UR41, URZ, 0x6, UR4 ;  /* 0x00000006ff297899 */ /* 0x000fe40008011404 */
[----:B------:R-:W-:Y:S02]  /*1a40*/  UISETP.GE.U32.AND UP2, UPT, UR5, -0x7f, UPT ;  /* 0xffffff810500788c */ /* 0x000fe4000bf46070 */
[----:B------:R-:W-:Y:S02]  /*1a50*/  UISETP.LT.U32.AND UP0, UPT, UR41, 0x10, UPT ;  /* 0x000000102900788c */ /* 0x000fe4000bf01070 */
[----:B------:R-:W-:Y:S02]  /*1a60*/  ULOP3.LUT UR5, UR7, 0x80, URZ, 0xc0, !UPT ;  /* 0x0000008007057892 */ /* 0x000fe4000f8ec0ff */
[----:B------:R-:W-:Y:S01]  /*1a70*/  USEL UR40, UR41, 0x10, UP0 ;  /* 0x0000001029287887 */ /* 0x000fe20008000000 */
[----:B------:R-:W3:Y:S03]  /*1a80*/  LDCU UR38, c[0x0][0x374] ;  /* 0x00006e80ff2677ac */ /* 0x000ee60008000800 */
[----:B------:R-:W-:-:S02]  /*1a90*/  UIADD3 UR4, UPT, UPT, UR40, -0x1, URZ ;  /* 0xffffffff28047890 */ /* 0x000fc4000fffe0ff */
[----:B------:R-:W-:Y:S02]  /*1aa0*/  @UP2 UIADD3 UR4, UPT, UPT, UR40, URZ, URZ ;  /* 0x000000ff28042290 */ /* 0x000fe4000fffe0ff */
[----:B------:R-:W-:Y:S02]  /*1ab0*/  ULOP3.LUT UR46, UR46, 0x40, URZ, 0xc0, !UPT ;  /* 0x000000402e2e7892 */ /* 0x000fe4000f8ec0ff */
[----:B------:R-:W-:Y:S02]  /*1ac0*/  UIADD3 UR30, UPT, UPT, UR13, 0x8400, UR28 ;  /* 0x000084000d1e7890 */ /* 0x000fe4000fffe01c */
[----:B------:R-:W-:Y:S02]  /*1ad0*/  ULEA.HI UR44, UR28, UR5, URZ, 0x1a ;  /* 0x000000051c2c7291 */ /* 0x000fe4000f8fd0ff */
[----:B------:R-:W-:Y:S02]  /*1ae0*/  UIADD3 UR45, UPT, UPT, UR41, -UR40, URZ ;  /* 0x80000028292d7290 */ /* 0x000fe4000fffe0ff */
[----:B------:R-:W-:-:S02]  /*1af0*/  UIADD3 UR29, UPT, UPT, UR4, 0x1, URZ ;  /* 0x00000001041d7890 */ /* 0x000fc4000fffe0ff */
[----:B------:R-:W-:Y:S01]  /*1b00*/  UIADD3 UR43, UPT, UPT, -UR4, URZ, URZ ;  /* 0x000000ff042b7290 */ /* 0x000fe2000fffe1ff */
[----:B-123--:R-:W-:-:S11]  /*1b10*/  UMOV UR6, URZ ;  /* 0x000000ff00067c82 */ /* 0x00efd60008000000 */
.L_x_43:
[----:B------:R-:W-:-:S09]  /*1b20*/  UISETP.NE.AND UP0, UPT, UR48, URZ, UPT ;  /* 0x000000ff3000728c */ /* 0x000fd2000bf05270 */
[----:B-1----:R-:W-:Y:S05]  /*1b30*/  BRA.U UP0, `(.L_x_24) ;  /* 0x0000000100287547 */ /* 0x002fea000b800000 */
[----:B------:R-:W-:Y:S02]  /*1b40*/  LEA R0, R9, UR13, 0x3 ;  /* 0x0000000d09007c11 */ /* 0x000fe4000f8e18ff */
[----:B------:R-:W-:-:S04]  /*1b50*/  SHF.L.U32 R3, R8, 0x1f, RZ ;  /* 0x0000001f08037819 */ /* 0x000fc800000006ff */
[----:B------:R-:W1:Y:S02]  /*1b60*/  SYNCS.PHASECHK.TRANS64.TRYWAIT P0, [R0+URZ+0x1a0], R3 ;  /* 0x0001a003000075a7 */ /* 0x000e6400080011ff */
[----:B-1----:R-:W-:Y:S05]  /*1b70*/  @!P0 BRA `(.L_x_25) ;  /* 0x0000007800a08947 */ /* 0x002fea0003800000 */
.L_x_137:
[----:B------:R2:W-:Y:S01]  /*1b80*/  SYNCS.ARRIVE.TRANS64.A1T0 RZ, [R0+URZ+0x190], RZ ;  /* 0x000190ff00ff79a7 */ /* 0x0005e200081000ff */
[----:B------:R-:W-:-:S05]  /*1b90*/  VIADD R9, R9, 0x1 ;  /* 0x0000000109097836 */ /* 0x000fca0000000000 */
[----:B------:R-:W-:-:S04]  /*1ba0*/  ISETP.NE.AND P0, PT, R9, 0x2, PT ;  /* 0x000000020900780c */ /* 0x000fc80003f05270 */
[----:B-1----:R-:W-:Y:S02]  /*1bb0*/  SEL R3, RZ, 0x1, P0 ;  /* 0x00000001ff037807 */ /* 0x002fe40000000000 */
[----:B------:R-:W-:Y:S02]  /*1bc0*/  SEL R9, R9, RZ, P0 ;  /* 0x000000ff09097207 */ /* 0x000fe40000000000 */
[----:B------:R-:W-:-:S07]  /*1bd0*/  LOP3.LUT R8, R8, R3, RZ, 0x3c, !PT ;  /* 0x0000000308087212 */ /* 0x000fce00078e3cff */
.L_x_24:
[----:B------:R-:W-:Y:S01]  /*1be0*/  ULEA UR4, UR6, UR13, 0x3 ;  /* 0x0000000d06047291 */ /* 0x000fe2000f8e18ff */
[----:B--2---:R-:W-:Y:S01]  /*1bf0*/  SHF.L.U32 R0, R12, 0x1f, RZ ;  /* 0x0000001f0c007819 */ /* 0x004fe200000006ff */
[----:B------:R-:W-:Y:S02]  /*1c00*/  UISETP.GE.U32.AND UP0, UPT, UR47, 0x7f, UPT ;  /* 0x0000007f2f00788c */ /* 0x000fe4000bf06070 */
[----:B------:R-:W-:Y:S01]  /*1c10*/  ULEA UR11, UR20, UR46, 0x7 ;  /* 0x0000002e140b7291 */ /* 0x000fe2000f8e38ff */
[----:B------:R-:W-:-:S04]  /*1c20*/  UMOV UR7, URZ ;  /* 0x000000ff00077c82 */ /* 0x000fc80008000000 */
[----:B------:R1:W2:Y:S01]  /*1c30*/  SYNCS.PHASECHK.TRANS64.TRYWAIT P0, [UR4+0x80], R0 ;  /* 0x00008000ff0075a7 */ /* 0x0002a20008001104 */
[----:B------:R-:W-:-:S04]  /*1c40*/  ULEA.HI UR4, UR16, UR16, URZ, 0x1 ;  /* 0x0000001010047291 */ /* 0x000fc8000f8f08ff */
[----:B------:R-:W-:-:S04]  /*1c50*/  USHF.L.U32 UR4, UR4, 0x7, URZ ;  /* 0x0000000704047899 */ /* 0x000fc800080006ff */
[----:B------:R-:W-:-:S04]  /*1c60*/  ULOP3.LUT UR35, UR4, 0xffffff00, URZ, 0xc0, !UPT ;  /* 0xffffff0004237892 */ /* 0x000fc8000f8ec0ff */
[----:B------:R-:W-:Y:S01]  /*1c70*/  UIADD3 UR35, UPT, UPT, UR44, UR35, URZ ;  /* 0x000000232c237290 */ /* 0x000fe2000fffe0ff */
[----:B------:R-:W-:Y:S11]  /*1c80*/  BRA.U !UP0, `(.L_x_26) ;  /* 0x0000000108c47547 */ /* 0x000ff6000b800000 */
[----:B------:R-:W-:Y:S01]  /*1c90*/  UMOV UR16, UR43 ;  /* 0x0000002b00107c82 */ /* 0x000fe20008000000 */
[----:B------:R-:W-:Y:S01]  /*1ca0*/  UMOV UR4, UR6 ;  /* 0x0000000600047c82 */ /* 0x000fe20008000000 */
[----:B------:R-:W-:-:S05]  /*1cb0*/  UMOV UR34, URZ ;  /* 0x000000ff00227c82 */ /* 0x000fca0008000000 */
.L_x_32:
[----:B------:R-:W-:Y:S01]  /*1cc0*/  ULEA UR33, UR4, UR13, 0x3 ;  /* 0x0000000d04217291 */ /* 0x000fe2000f8e18ff */
[----:B------:R-:W-:Y:S01]  /*1cd0*/  @P3 MOV R2, 0x6000 ;  /* 0x0000600000023802 */ /* 0x000fe20000000f00 */
[----:B--234-:R-:W-:Y:S10]  /*1ce0*/  @P0 BRA `(.L_x_27) ;  /* 0x00000000000c0947 */ /* 0x01cff40003800000 */
[----:B------:R-:W-:-:S04]  /*1cf0*/  SHF.L.U32 R3, R12, 0x1f, RZ ;  /* 0x0000001f0c037819 */ /* 0x000fc800000006ff */
[----:B------:R-:W2:Y:S02]  /*1d00*/  SYNCS.PHASECHK.TRANS64.TRYWAIT P0, [UR33+0x80], R3 ;  /* 0x00008003ff0075a7 */ /* 0x000ea40008001121 */
[----:B--2---:R-:W-:Y:S05]  /*1d10*/  @!P0 BRA `(.L_x_28) ;  /* 0x00000078004c8947 */ /* 0x004fea0003800000 */
.L_x_27:
[----:B------:R2:W-:Y:S01]  /*1d20*/  @P3 SYNCS.ARRIVE.TRANS64 RZ, [UR33], R2 ;  /* 0x00000002ffff39a7 */ /* 0x0005e20008000021 */
[----:B------:R-:W-:Y:S02]  /*1d30*/  ULOP3.LUT UR5, UR21, 0x2, URZ, 0xfc, !UPT ;  /* 0x0000000215057892 */ /* 0x000fe4000f8efcff */
[----:B------:R-:W-:Y:S02]  /*1d40*/  UIADD3 UR16, UPT, UPT, UR16, 0x1, URZ ;  /* 0x0000000110107890 */ /* 0x000fe4000fffe0ff */
[----:B------:R-:W-:Y:S02]  /*1d50*/  UISETP.NE.AND UP0, UPT, UR5, 0x2, UPT ;  /* 0x000000020500788c */ /* 0x000fe4000bf05270 */
[----:B------:R-:W-:-:S07]  /*1d60*/  UISETP.NE.AND UP2, UPT, UR16, 0x1, UPT ;  /* 0x000000011000788c */ /* 0x000fce000bf45270 */
[----:B------:R-:W-:Y:S05]  /*1d70*/  BRA.U UP0, `(.L_x_29) ;  /* 0x0000000100047547 */ /* 0x000fea000b800000 */
[----:B------:R-:W-:Y:S05]  /*1d80*/  BPT.TRAP 0x1 ;  /* 0x000000040000795c */ /* 0x000fea0000300000 */
.L_x_29:
[----:B------:R-:W-:Y:S04]  /*1d90*/  BSSY.RECONVERGENT B0, `(.L_x_30) ;  /* 0x0000003000007945 */ /* 0x000fe80003800200 */
[----:B------:R-:W-:Y:S05]  /*1da0*/  @!P2 BRA `(.L_x_31) ;  /* 0x000000000004a947 */ /* 0x000fea0003800000 */
[----:B------:R-:W-:Y:S05]  /*1db0*/  BPT.TRAP 0x1 ;  /* 0x000000040000795c */ /* 0x000fea0000300000 */
.L_x_31:
[----:B------:R-:W-:Y:S05]  /*1dc0*/  BSYNC.RECONVERGENT B0 ;  /* 0x0000000000007941 */ /* 0x000fea0003800200 */
.L_x_30:
[----:B------:R-:W-:Y:S02]  /*1dd0*/  UIADD3 UR5, UPT, UPT, UR4, 0x1, URZ ;  /* 0x0000000104057890 */ /* 0x000fe4000fffe0ff */
[----:B------:R-:W-:Y:S02]  /*1de0*/  ULEA UR32, UR4, UR28, 0xd ;  /* 0x0000001c04207291 */ /* 0x000fe4000f8e68ff */
[----:B------:R-:W-:Y:S02]  /*1df0*/  UISETP.NE.AND UP0, UPT, UR5, 0x10, UPT ;  /* 0x000000100500788c */ /* 0x000fe4000bf05270 */
[----:B------:R-:W-:Y:S02]  /*1e00*/  UIADD3 UR14, UP1, UPT, UR26, 0x80, URZ ;  /* 0x000000801a0e7890 */ /* 0x000fe4000ff3e0ff */
[----:B------:R-:W-:Y:S02]  /*1e10*/  USEL UR7, URZ, 0x1, UP0 ;  /* 0x00000001ff077887 */ /* 0x000fe40008000000 */
[----:B------:R-:W-:-:S02]  /*1e20*/  USEL UR6, UR5, URZ, UP0 ;  /* 0x000000ff05067287 */ /* 0x000fc40008000000 */
[----:B------:R-:W-:Y:S02]  /*1e30*/  ULEA UR8, UR4, UR13, 0xc ;  /* 0x0000000d04087291 */ /* 0x000fe4000f8e60ff */
[----:B------:R-:W-:Y:S01]  /*1e40*/  ULEA UR5, UR6, UR13, 0x3 ;  /* 0x0000000d06057291 */ /* 0x000fe2000f8e18ff */
[----:B------:R-:W-:Y:S01]  /*1e50*/  LOP3.LUT R12, R12, UR7, RZ, 0x3c, !PT ;  /* 0x000000070c0c7c12 */ /* 0x000fe2000f8e3cff */
[----:B------:R-:W-:Y:S02]  /*1e60*/  UIADD3 UR4, UP0, UPT, UR26, 0x180, URZ ;  /* 0x000001801a047890 */ /* 0x000fe4000ff1e0ff */
[----:B------:R-:W-:Y:S01]  /*1e70*/  ULOP3.LUT UR33, UR33, 0xfefffff8, URZ, 0xc0, !UPT ;  /* 0xfefffff821217892 */ /* 0x000fe2000f8ec0ff */
[----:B-1----:R-:W-:Y:S01]  /*1e80*/  SHF.L.U32 R0, R12, 0x1f, RZ ;  /* 0x0000001f0c007819 */ /* 0x002fe200000006ff */
[----:B------:R-:W-:Y:S02]  /*1e90*/  UIADD3.X UR15, UPT, UPT, URZ, UR27, URZ, UP1, !UPT ;  /* 0x0000001bff0f7290 */ /* 0x000fe40008ffe4ff */
[----:B------:R-:W-:Y:S01]  /*1ea0*/  UIADD3 UR32, UPT, UPT, UR13, 0x8400, UR32 ;  /* 0x000084000d207890 */ /* 0x000fe2000fffe020 */
[----:B------:R3:W4:Y:S01]  /*1eb0*/  SYNCS.PHASECHK.TRANS64.TRYWAIT P0, [UR5+0x80], R0 ;  /* 0x00008000ff0075a7 */ /* 0x0007220008001105 */
[----:B------:R-:W-:-:S02]  /*1ec0*/  UPRMT UR7, URZ, 0x5410, UR24 ;  /* 0x00005410ff077896 */ /* 0x000fc40008000018 */
[----:B------:R-:W-:Y:S02]  /*1ed0*/  UIADD3 UR8, UPT, UPT, UR8, 0x28400, URZ ;  /* 0x0002840008087890 */ /* 0x000fe4000fffe0ff */
[----:B------:R-:W-:Y:S01]  /*1ee0*/  UIADD3.X UR5, UPT, UPT, URZ, UR27, URZ, UP0, !UPT ;  /* 0x0000001bff057290 */ /* 0x000fe200087fe4ff */
[----:B------:R-:W-:Y:S01]  /*1ef0*/  UMOV UR18, 0x0 ;  /* 0x0000000000127882 */ /* 0x000fe20000000000 */
[----:B------:R-:W-:Y:S01]  /*1f00*/  UMOV UR19, 0x10000000 ;  /* 0x1000000000137882 */ /* 0x000fe20000000000 */
[----:B------:R-:W-:Y:S01]  /*1f10*/  UMOV UR10, UR34 ;  /* 0x00000022000a7c82 */ /* 0x000fe20008000000 */
[----:B------:R-:W-:Y:S01]  /*1f20*/  UMOV UR12, UR36 ;  /* 0x00000024000c7c82 */ /* 0x000fe20008000000 */
[----:B------:R-:W-:Y:S01]  /*1f30*/  UMOV UR9, UR33 ;  /* 0x0000002100097c82 */ /* 0x000fe20008000000 */
[----:B------:R1:W-:Y:S03]  /*1f40*/  UTMALDG.3D.MULTICAST.2CTA [UR32], [UR14], UR7, desc[UR18] ;  /* 0x000012200e0073b4 */ /* 0x0003e60008211807 */
[----:B------:R2:W-:Y:S01]  /*1f50*/  UTMALDG.3D.2CTA [UR8], [UR4], desc[UR18] ;  /* 0x00001208040075b4 */ /* 0x0005e20008211000 */
[----:B-1----:R-:W-:Y:S01]  /*1f60*/  UIADD3 UR34, UPT, UPT, UR34, 0x40, URZ ;  /* 0x0000004022227890 */ /* 0x002fe2000fffe0ff */
[----:B------:R-:W-:Y:S01]  /*1f70*/  UMOV UR7, UR29 ;  /* 0x0000001d00077c82 */ /* 0x000fe20008000000 */
[----:B--2---:R-:W-:Y:S01]  /*1f80*/  UMOV UR4, UR6 ;  /* 0x0000000600047c82 */ /* 0x004fe20008000000 */
[----:B------:R-:W-:Y:S09]  /*1f90*/  BRA.U UP2, `(.L_x_32) ;  /* 0xfffffffd02487547 */ /* 0x000ff2000b83ffff */
.L_x_26:
[----:B------:R-:W-:Y:S01]  /*1fa0*/  ULEA UR4, UR6, UR13, 0x3 ;  /* 0x0000000d06047291 */ /* 0x000fe2000f8e18ff */
[----:B-1-3--:R-:W-:Y:S01]  /*1fb0*/  SHF.L.U32 R0, R12, 0x1f, RZ ;  /* 0x0000001f0c007819 */ /* 0x00afe200000006ff */
[----:B------:R-:W-:Y:S01]  /*1fc0*/  @!P1 SYNCS.ARRIVE.TRANS64.A1T0 RZ, [UR13+0x128], RZ ;  /* 0x000128ffffff99a7 */ /* 0x000fe2000810000d */
[----:B------:R-:W-:-:S06]  /*1fd0*/  UISETP.GT.AND UP0, UPT, UR41, UR40, UPT ;  /* 0x000000282900728c */ /* 0x000fcc000bf04270 */
[----:B--2-4-:R1:W2:Y:S03]  /*1fe0*/  SYNCS.PHASECHK.TRANS64.TRYWAIT P0, [UR4+0x80], R0 ;  /* 0x00008000ff0075a7 */ /* 0x0142a60008001104 */
[----:B------:R-:W-:Y:S05]  /*1ff0*/  BRA.U !UP0, `(.L_x_33) ;  /* 0x0000000108c07547 */ /* 0x000fea000b800000 */
[----:B------:R-:W-:Y:S01]  /*2000*/  UIADD3 UR25, UPT, UPT, UR45, UR7, URZ ;  /* 0x000000072d197290 */ /* 0x000fe2000fffe0ff */
[----:B------:R-:W-:-:S11]  /*2010*/  UMOV UR4, UR6 ;  /* 0x0000000600047c82 */ /* 0x000fd60008000000 */
.L_x_39:
[----:B------:R-:W-:Y:S01]  /*2020*/  ULEA UR17, UR4, UR13, 0x3 ;  /* 0x0000000d04117291 */ /* 0x000fe2000f8e18ff */
[----:B--2---:R-:W-:Y:S01]  /*2030*/  @P3 MOV R2, 0x6000 ;  /* 0x0000600000023802 */ /* 0x004fe20000000f00 */
[----:B--2-4-:R-:W-:Y:S10]  /*2040*/  @P0 BRA `(.L_x_34) ;  /* 0x00000000000c0947 */ /* 0x014ff40003800000 */
[----:B------:R-:W-:-:S04]  /*2050*/  SHF.L.U32 R3, R12, 0x1f, RZ ;  /* 0x0000001f0c037819 */ /* 0x000fc800000006ff */
[----:B------:R-:W2:Y:S02]  /*2060*/  SYNCS.PHASECHK.TRANS64.TRYWAIT P0, [UR17+0x80], R3 ;  /* 0x00008003ff0075a7 */ /* 0x000ea40008001111 */
[----:B--2---:R-:W-:Y:S05]  /*2070*/  @!P0 BRA `(.L_x_35) ;  /* 0x00000074008c8947 */ /* 0x004fea0003800000 */
.L_x_34:
[----:B------:R2:W-:Y:S01]  /*2080*/  @P3 SYNCS.ARRIVE.TRANS64 RZ, [UR17], R2 ;  /* 0x00000002ffff39a7 */ /* 0x0005e20008000011 */
[----:B------:R-:W-:-:S04]  /*2090*/  ULOP3.LUT UR5, UR21, 0x2, URZ, 0xfc, !UPT ;  /* 0x0000000215057892 */ /* 0x000fc8000f8efcff */
[----:B------:R-:W-:-:S09]  /*20a0*/  UISETP.NE.AND UP0, UPT, UR5, 0x2, UPT ;  /* 0x000000020500788c */ /* 0x000fd2000bf05270 */
[----:B------:R-:W-:Y:S05]  /*20b0*/  BRA.U UP0, `(.L_x_36) ;  /* 0x0000000100047547 */ /* 0x000fea000b800000 */
[----:B------:R-:W-:Y:S05]  /*20c0*/  BPT.TRAP 0x1 ;  /* 0x000000040000795c */ /* 0x000fea0000300000 */
.L_x_36:
[----:B------:R-:W-:Y:S04]  /*20d0*/  BSSY.RECONVERGENT B0, `(.L_x_37) ;  /* 0x0000003000007945 */ /* 0x000fe80003800200 */
[----:B------:R-:W-:Y:S05]  /*20e0*/  @!P2 BRA `(.L_x_38) ;  /* 0x000000000004a947 */ /* 0x000fea0003800000 */
[----:B------:R-:W-:Y:S05]  /*20f0*/  BPT.TRAP 0x1 ;  /* 0x000000040000795c */ /* 0x000fea0000300000 */
.L_x_38:
[----:B------:R-:W-:Y:S05]  /*2100*/  BSYNC.RECONVERGENT B0 ;  /* 0x0000000000007941 */ /* 0x000fea0003800200 */
.L_x_37:
[----:B------:R-:W-:Y:S02]  /*2110*/  UIADD3 UR5, UPT, UPT, UR4, 0x1, URZ ;  /* 0x0000000104057890 */ /* 0x000fe4000fffe0ff */
[----:B------:R-:W-:Y:S02]  /*2120*/  UIADD3 UR14, UP1, UPT, UR26, 0x80, URZ ;  /* 0x000000801a0e7890 */ /* 0x000fe4000ff3e0ff */
[----:B------:R-:W-:Y:S02]  /*2130*/  UISETP.NE.AND UP0, UPT, UR5, 0x10, UPT ;  /* 0x000000100500788c */ /* 0x000fe4000bf05270 */
[----:B------:R-:W-:Y:S02]  /*2140*/  ULEA UR16, UR4, UR30, 0xd ;  /* 0x0000001e04107291 */ /* 0x000fe4000f8e68ff */
[----:B------:R-:W-:Y:S02]  /*2150*/  USEL UR8, URZ, 0x1, UP0 ;  /* 0x00000001ff087887 */ /* 0x000fe40008000000 */
[----:B------:R-:W-:-:S02]  /*2160*/  USEL UR6, UR5, URZ, UP0 ;  /* 0x000000ff05067287 */ /* 0x000fc40008000000 */
[----:B------:R-:W-:Y:S02]  /*2170*/  UIADD3 UR22, UP0, UPT, UR26, 0x180, URZ ;  /* 0x000001801a167890 */ /* 0x000fe4000ff1e0ff */
[----:B------:R-:W-:Y:S01]  /*2180*/  LOP3.LUT R12, R12, UR8, RZ, 0x3c, !PT ;  /* 0x000000080c0c7c12 */ /* 0x000fe2000f8e3cff */
[----:B------:R-:W-:Y:S02]  /*2190*/  ULEA UR8, UR4, UR13, 0xc ;  /* 0x0000000d04087291 */ /* 0x000fe4000f8e60ff */
[----:B------:R-:W-:Y:S01]  /*21a0*/  ULEA UR5, UR6, UR13, 0x3 ;  /* 0x0000000d06057291 */ /* 0x000fe2000f8e18ff */
[----:B-1----:R-:W-:Y:S01]  /*21b0*/  SHF.L.U32 R0, R12, 0x1f, RZ ;  /* 0x0000001f0c007819 */ /* 0x002fe200000006ff */
[----:B------:R-:W-:Y:S02]  /*21c0*/  USHF.L.U32 UR18, UR7, 0x6, URZ ;  /* 0x0000000607127899 */ /* 0x000fe400080006ff */
[----:B------:R-:W-:Y:S02]  /*21d0*/  ULOP3.LUT UR17, UR17, 0xfefffff8, URZ, 0xc0, !UPT ;  /* 0xfefffff811117892 */ /* 0x000fe4000f8ec0ff */
[----:B------:R-:W-:-:S02]  /*21e0*/  UIADD3.X UR15, UPT, UPT, URZ, UR27, URZ, UP1, !UPT ;  /* 0x0000001bff0f7290 */ /* 0x000fc40008ffe4ff */
[----:B------:R-:W-:Y:S01]  /*21f0*/  UPRMT UR4, URZ, 0x5410, UR24 ;  /* 0x00005410ff047896 */ /* 0x000fe20008000018 */
[----:B------:R3:W4:Y:S01]  /*2200*/  SYNCS.PHASECHK.TRANS64.TRYWAIT P0, [UR5+0x80], R0 ;  /* 0x00008000ff0075a7 */ /* 0x0007220008001105 */
[----:B------:R-:W-:Y:S02]  /*2210*/  UIADD3 UR8, UPT, UPT, UR8, 0x28400, URZ ;  /* 0x0002840008087890 */ /* 0x000fe4000fffe0ff */
[----:B------:R-:W-:Y:S01]  /*2220*/  UIADD3.X UR23, UPT, UPT, URZ, UR27, URZ, UP0, !UPT ;  /* 0x0000001bff177290 */ /* 0x000fe200087fe4ff */
[----:B------:R-:W-:Y:S01]  /*2230*/  UMOV UR32, 0x0 ;  /* 0x0000000000207882 */ /* 0x000fe20000000000 */
[----:B------:R-:W-:Y:S01]  /*2240*/  UMOV UR33, 0x10000000 ;  /* 0x1000000000217882 */ /* 0x000fe20000000000 */
[----:B------:R-:W-:Y:S01]  /*2250*/  UMOV UR19, UR35 ;  /* 0x0000002300137c82 */ /* 0x000fe20008000000 */
[----:B------:R-:W-:Y:S01]  /*2260*/  UMOV UR20, UR36 ;  /* 0x0000002400147c82 */ /* 0x000fe20008000000 */
[----:B------:R-:W-:Y:S01]  /*2270*/  UMOV UR12, UR36 ;  /* 0x00000024000c7c82 */ /* 0x000fe20008000000 */
[----:B------:R-:W-:Y:S01]  /*2280*/  UMOV UR9, UR17 ;  /* 0x0000001100097c82 */ /* 0x000fe20008000000 */
[----:B------:R-:W-:Y:S01]  /*2290*/  UMOV UR10, UR18 ;  /* 0x00000012000a7c82 */ /* 0x000fe20008000000 */
[----:B------:R1:W-:Y:S01]  /*22a0*/  UTMALDG.3D.MULTICAST.2CTA [UR16], [UR14], UR4, desc[UR32] ;  /* 0x000020100e0073b4 */ /* 0x0003e20008211804 */
[----:B------:R-:W-:-:S04]  /*22b0*/  UIADD3 UR7, UPT, UPT, UR7, 0x1, URZ ;  /* 0x0000000107077890 */ /* 0x000fc8000fffe0ff */
[----:B------:R-:W-:Y:S01]  /*22c0*/  UISETP.NE.AND UP0, UPT, UR7, UR25, UPT ;  /* 0x000000190700728c */ /* 0x000fe2000bf05270 */
[----:B------:R3:W-:Y:S01]  /*22d0*/  UTMALDG.3D.2CTA [UR8], [UR22], desc[UR32] ;  /* 0x00002008160075b4 */ /* 0x0007e20008211000 */
[----:B-1----:R-:W-:-:S07]  /*22e0*/  UMOV UR4, UR6 ;  /* 0x0000000600047c82 */ /* 0x002fce0008000000 */
[----:B---3--:R-:W-:Y:S05]  /*22f0*/  BRA.U UP0, `(.L_x_39) ;  /* 0xfffffffd00487547 */ /* 0x008fea000b83ffff */
.L_x_33:
[C---:B------:R-:W-:Y:S01]  /*2300*/  LEA R3, R11.reuse, UR13, 0x3 ;  /* 0x0000000d0b037c11 */ /* 0x040fe2000f8e18ff */
[----:B------:R-:W-:Y:S01]  /*2310*/  NOP ;  /* 0x0000000000007918 */ /* 0x000fe20000000000 */
[----:B-1----:R-:W-:Y:S02]  /*2320*/  SHF.L.U32 R0, R10, 0x1f, RZ ;  /* 0x0000001f0a007819 */ /* 0x002fe400000006ff */
[----:B------:R-:W-:Y:S02]  /*2330*/  LEA R5, R11, UR13, 0x4 ;  /* 0x0000000d0b057c11 */ /* 0x000fe4000f8e20ff */
[----:B--2-4-:R-:W1:Y:S02]  /*2340*/  SYNCS.PHASECHK.TRANS64.TRYWAIT P0, [R3+URZ+0x130], R0 ;  /* 0x00013000030075a7 */ /* 0x014e6400080011ff */
[----:B-1----:R-:W-:Y:S05]  /*2350*/  @!P0 BRA `(.L_x_40) ;  /* 0x0000007000ec8947 */ /* 0x002fea0003800000 */
.L_x_140:
[----:B------:R-:W2:Y:S01]  /*2360*/  LDS.128 R4, [R5+0x1c0] ;  /* 0x0001c00005047984 */ /* 0x000ea20000000c00 */
[----:B------:R-:W-:Y:S01]  /*2370*/  UISETP.GE.AND UP0, UPT, UR42, 0x1, UPT ;  /* 0x000000012a00788c */ /* 0x000fe2000bf06270 */
[----:B------:R-:W-:Y:S01]  /*2380*/  @!PT LDS RZ, [RZ] ;  /* 0x00000000fffff984 */ /* 0x000fe20000000800 */
[----:B------:R-:W-:Y:S01]  /*2390*/  @!PT LDS RZ, [RZ] ;  /* 0x00000000fffff984 */ /* 0x000fe20000000800 */
[----:B------:R-:W-:Y:S01]  /*23a0*/  @!PT LDS RZ, [RZ] ;  /* 0x00000000fffff984 */ /* 0x000fe20000000800 */
[----:B------:R-:W-:Y:S01]  /*23b0*/  @!PT LDS RZ, [RZ] ;  /* 0x00000000fffff984 */ /* 0x000fe20000000800 */
[----:B------:R3:W-:Y:S06]  /*23c0*/  MEMBAR.ALL.CTA ;  /* 0x0000000000007992 */ /* 0x0007ec0000008000 */
[----:B---3--:R-:W3:Y:S01]  /*23d0*/  FENCE.VIEW.ASYNC.S ;  /* 0x00000000000073c6 */ /* 0x008ee20000000000 */
[----:B--2---:R-:W-:-:S13]  /*23e0*/  LOP3.LUT P0, RZ, R6, 0x1, RZ, 0xc0, !PT ;  /* 0x0000000106ff7812 */ /* 0x004fda000780c0ff */
[----:B---3--:R-:W-:Y:S01]  /*23f0*/  VOTEU.ANY UP1, P0 ;  /* 0x0000000000ff7886 */ /* 0x008fe20000020100 */
[----:B------:R-:W-:-:S13]  /*2400*/  PLOP3.LUT P0, PT, PT, PT, UP1, 0x80, 0x8 ;  /* 0x000000000008781c */ /* 0x000fda0003f0f018 */
[----:B-1----:R-:W-:Y:S02]  /*2410*/  @P0 LOP3.LUT R0, R5, 0xffff, RZ, 0xc0, !PT ;  /* 0x0000ffff05000812 */ /* 0x002fe400078ec0ff */
[----:B------:R-:W-:Y:S02]  /*2420*/  @P0 MOV R2, R4 ;  /* 0x0000000400020202 */ /* 0x000fe40000000f00 */
[----:B------:R-:W-:Y:S01]  /*2430*/  @P0 R2UR UR5, R0 ;  /* 0x00000000000502ca */ /* 0x000fe200000e0000 */
[----:B------:R-:W-:Y:S01]  /*2440*/  VIADD R0, R3, 0x140 ;  /* 0x0000014003007836 */ /* 0x000fe20000000000 */
[----:B------:R-:W-:Y:S02]  /*2450*/  @P0 SHF.R.U32.HI R4, RZ, 0x10, R5 ;  /* 0x00000010ff040819 */ /* 0x000fe40000011605 */
[----:B------:R-:W-:Y:S02]  /*2460*/  @P0 R2UR UR7, R2 ;  /* 0x00000000020702ca */ /* 0x000fe400000e0000 */
[----:B------:R-:W-:-:S02]  /*2470*/  PRMT R0, RZ, 0x654, R0 ;  /* 0x00000654ff007816 */ /* 0x000fc40000000000 */
[----:B------:R-:W-:Y:S02]  /*2480*/  @P0 R2UR UR4, R4 ;  /* 0x00000000040402ca */ /* 0x000fe400000e0000 */
[----:B------:R1:W-:Y:S03]  /*2490*/  SYNCS.ARRIVE.TRANS64.RED.A1T0 RZ, [R0+URZ], RZ ;  /* 0x000000ff00ff79a7 */ /* 0x0003e600081004ff */
[----:B------:R-:W-:-:S04]  /*24a0*/  @UP1 UMOV UR31, UR5 ;  /* 0x00000005001f1c82 */ /* 0x000fc80008000000 */
[----:B------:R-:W-:-:S04]  /*24b0*/  @UP1 UMOV UR37, UR7 ;  /* 0x0000000700251c82 */ /* 0x000fc80008000000 */
[----:B------:R-:W-:Y:S01]  /*24c0*/  @UP1 UMOV UR36, UR4 ;  /* 0x0000000400241c82 */ /* 0x000fe20008000000 */
[----:B------:R-:W-:Y:S05]  /*24d0*/  BRA.U !UP0, `(.L_x_41) ;  /* 0x0000000108d47547 */ /* 0x000fea000b800000 */
[----:B------:R-:W2:Y:S01]  /*24e0*/  LDCU.128 UR16, c[0x0][0xb10] ;  /* 0x00016200ff1077ac */ /* 0x000ea20008000c00 */
[----:B------:R-:W3:Y:S01]  /*24f0*/  LDCU UR12, c[0x0][0xb20] ;  /* 0x00016400ff0c77ac */ /* 0x000ee20008000800 */
[----:B------:R-:W4:Y:S01]  /*2500*/  LDCU UR20, c[0x0][0xb0c] ;  /* 0x00016180ff1477ac */ /* 0x000f220008000800 */
[----:B------:R-:W1:Y:S01]  /*2510*/  LDCU.64 UR8, c[0x0][0xb28] ;  /* 0x00016500ff0877ac */ /* 0x000e620008000a00 */
[----:B------:R-:W-:Y:S02]  /*2520*/  UISETP.NE.AND UP3, UPT, UR42, 0x1, UPT ;  /* 0x000000012a00788c */ /* 0x000fe4000bf65270 */
[----:B--2---:R-:W-:Y:S02]  /*2530*/  UIMAD.WIDE.U32 UR10, UR38, UR19, URZ ;  /* 0x00000013260a72a5 */ /* 0x004fe4000f8e00ff */
[----:B------:R-:W-:Y:S02]  /*2540*/  UIMAD.WIDE.U32 UR4, UR39, UR16, URZ ;  /* 0x00000010270472a5 */ /* 0x000fe4000f8e00ff */
[----:B------:R-:W-:-:S02]  /*2550*/  UISETP.NE.AND UP0, UPT, UR18, 0x1, UPT ;  /* 0x000000011200788c */ /* 0x000fc4000bf05270 */
[----:B------:R-:W-:Y:S01]  /*2560*/  UIMAD.WIDE.U32 UR22, UR31, UR19, URZ ;  /* 0x000000131f1672a5 */ /* 0x000fe2000f8e00ff */
[----:B------:R-:W-:Y:S02]  /*2570*/  UMOV UR10, UR11 ;  /* 0x0000000b000a7c82 */ /* 0x000fe40008000000 */
[----:B------:R-:W-:Y:S01]  /*2580*/  UMOV UR4, UR5 ;  /* 0x0000000500047c82 */ /* 0x000fe20008000000 */
[----:B---3--:R-:W-:Y:S02]  /*2590*/  USHF.R.U32.HI UR10, URZ, UR12, UR10 ;  /* 0x0000000cff0a7299 */ /* 0x008fe4000801160a */
[----:B----4-:R-:W-:Y:S02]  /*25a0*/  UISETP.NE.AND UP2, UPT, UR20, 0x1, UPT ;  /* 0x000000011400788c */ /* 0x010fe4000bf45270 */
[----:B------:R-:W-:Y:S02]  /*25b0*/  USHF.R.U32.HI UR4, URZ, UR17, UR4 ;  /* 0x00000011ff047299 */ /* 0x000fe40008011604 */
[----:B------:R-:W-:-:S02]  /*25c0*/  USEL UR5, UR38, UR10, !UP0 ;  /* 0x0000000a26057287 */ /* 0x000fc4000c000000 */
[----:B------:R-:W-:Y:S02]  /*25d0*/  USEL UR7, UR39, UR4, !UP2 ;  /* 0x0000000427077287 */ /* 0x000fe4000d000000 */
[----:B-1----:R-:W-:Y:S01]  /*25e0*/  UIMAD.WIDE.U32 UR10, UR5, UR8, URZ ;  /* 0x00000008050a72a5 */ /* 0x002fe2000f8e00ff */
[----:B------:R-:W-:Y:S01]  /*25f0*/  UMOV UR4, UR23 ;  /* 0x0000001700047c82 */ /* 0x000fe20008000000 */
[----:B------:R-:W-:Y:S02]  /*2600*/  UIMAD.WIDE.U32 UR14, UR37, UR16, URZ ;  /* 0x00000010250e72a5 */ /* 0x000fe4000f8e00ff */
[----:B------:R-:W-:-:S03]  /*2610*/  UIMAD.WIDE.U32 UR22, UR7, UR8, URZ ;  /* 0x00000008071672a5 */ /* 0x000fc6000f8e00ff */
[----:B------:R-:W-:Y:S01]  /*2620*/  UMOV UR10, UR11 ;  /* 0x0000000b000a7c82 */ /* 0x000fe20008000000 */
[----:B------:R-:W-:Y:S02]  /*2630*/  USHF.R.U32.HI UR4, URZ, UR12, UR4 ;  /* 0x0000000cff047299 */ /* 0x000fe40008011604 */
[----:B------:R-:W-:Y:S01]  /*2640*/  @UP3 USHF.R.U32.HI UR5, URZ, UR9, UR10 ;  /* 0x00000009ff053299 */ /* 0x000fe2000801160a */
[----:B------:R-:W-:Y:S01]  /*2650*/  UMOV UR14, UR15 ;  /* 0x0000000f000e7c82 */ /* 0x000fe20008000000 */
[----:B------:R-:W-:Y:S01]  /*2660*/  UMOV UR22, UR23 ;  /* 0x0000001700167c82 */ /* 0x000fe20008000000 */
[----:B------:R-:W-:Y:S02]  /*2670*/  USHF.R.U32.HI UR17, URZ, UR17, UR14 ;  /* 0x00000011ff117299 */ /* 0x000fe4000801160e */
[----:B------:R-:W-:Y:S02]  /*2680*/  USEL UR4, UR31, UR4, !UP0 ;  /* 0x000000041f047287 */ /* 0x000fe4000c000000 */
[----:B------:R-:W-:-:S02]  /*2690*/  @UP3 USHF.R.U32.HI UR7, URZ, UR9, UR22 ;  /* 0x00000009ff073299 */ /* 0x000fc40008011616 */
[----:B------:R-:W-:Y:S02]  /*26a0*/  UIMAD UR10, UR42, UR5, URZ ;  /* 0x000000052a0a72a4 */ /* 0x000fe4000f8e02ff */
[----:B------:R-:W-:Y:S02]  /*26b0*/  USEL UR5, UR37, UR17, !UP2 ;  /* 0x0000001125057287 */ /* 0x000fe4000d000000 */
[----:B------:R-:W-:Y:S02]  /*26c0*/  UIMAD UR12, UR42, UR7, URZ ;  /* 0x000000072a0c72a4 */ /* 0x000fe4000f8e02ff */
[----:B------:R-:W-:Y:S02]  /*26d0*/  UISETP.GE.AND UP0, UPT, UR4, UR10, UPT ;  /* 0x0000000a0400728c */ /* 0x000fe4000bf06270 */
[----:B------:R-:W-:Y:S02]  /*26e0*/  UIMAD.WIDE.U32 UR10, UR4, UR8, URZ ;  /* 0x00000008040a72a5 */ /* 0x000fe4000f8e00ff */
[----:B------:R-:W-:-:S02]  /*26f0*/  UISETP.GE.OR UP0, UPT, UR5, UR12, UP0 ;  /* 0x0000000c0500728c */ /* 0x000fc40008706670 */
[----:B------:R-:W-:Y:S02]  /*2700*/  UIMAD.WIDE.U32 UR14, UR5, UR8, URZ ;  /* 0x00000008050e72a5 */ /* 0x000fe4000f8e00ff */
[----:B------:R-:W-:Y:S01]  /*2710*/  UIADD3 UR12, UPT, UPT, -UR5, URZ, URZ ;  /* 0x000000ff050c7290 */ /* 0x000fe2000fffe1ff */
[----:B------:R-:W-:Y:S01]  /*2720*/  UMOV UR10, UR11 ;  /* 0x0000000b000a7c82 */ /* 0x000fe20008000000 */
[----:B------:R-:W-:Y:S02]  /*2730*/  UIADD3 UR11, UPT, UPT, -UR4, URZ, URZ ;  /* 0x000000ff040b7290 */ /* 0x000fe4000fffe1ff */
[----:B------:R-:W-:-:S03]  /*2740*/  USHF.R.U32.HI UR10, URZ, UR9, UR10 ;  /* 0x00000009ff0a7299 */ /* 0x000fc6000801160a */
[----:B------:R-:W-:Y:S01]  /*2750*/  @!UP0 UMOV UR8, UR15 ;  /* 0x0000000f00088c82 */ /* 0x000fe20008000000 */
[----:B------:R-:W-:Y:S02]  /*2760*/  UIMAD UR11, UR18, UR11, UR31 ;  /* 0x0000000b120b72a4 */ /* 0x000fe4000f8e021f */
[----:B------:R-:W-:Y:S02]  /*2770*/  USEL UR10, UR4, UR10, !UP3 ;  /* 0x0000000a040a7287 */ /* 0x000fe4000d800000 */
[----:B------:R-:W-:Y:S02]  /*2780*/  @!UP0 USHF.R.U32.HI UR8, URZ, UR9, UR8 ;  /* 0x00000009ff088299 */ /* 0x000fe40008011608 */
[----:B------:R-:W-:Y:S02]  /*2790*/  UIADD3 UR9, UPT, UPT, -UR10, URZ, URZ ;  /* 0x000000ff0a097290 */ /* 0x000fe4000fffe1ff */
[----:B------:R-:W-:Y:S02]  /*27a0*/  @!UP0 USEL UR8, UR5, UR8, !UP3 ;  /* 0x0000000805088287 */ /* 0x000fe4000d800000 */
[----:B------:R-:W-:-:S02]  /*27b0*/  UIMAD UR9, UR42, UR9, UR4 ;  /* 0x000000092a0972a4 */ /* 0x000fc4000f8e0204 */
[----:B------:R-:W-:Y:S02]  /*27c0*/  @!UP0 UIADD3 UR10, UPT, UPT, UR10, -UR8, URZ ;  /* 0x800000080a0a8290 */ /* 0x000fe4000fffe0ff */
[----:B------:R-:W-:Y:S02]  /*27d0*/  @!UP0 UIMAD UR8, UR9, UR7, UR8 ;  /* 0x00000007090882a4 */ /* 0x000fe4000f8e0208 */
[----:B------:R-:W-:Y:S02]  /*27e0*/  @!UP0 UIMAD UR4, UR42, UR10, UR5 ;  /* 0x0000000a2a0482a4 */ /* 0x000fe4000f8e0205 */
[----:B------:R-:W-:Y:S02]  /*27f0*/  UIMAD UR7, UR20, UR12, UR37 ;  /* 0x0000000c140772a4 */ /* 0x000fe4000f8e0225 */
[----:B------:R-:W-:Y:S01]  /*2800*/  UIMAD UR31, UR4, UR18, UR11 ;  /* 0x00000012041f72a4 */ /* 0x000fe2000f8e020b */
[----:B------:R-:W-:Y:S02]  /*2810*/  @!UP0 UMOV UR5, UR8 ;  /* 0x0000000800058c82 */ /* 0x000fe40008000000 */
[----:B------:R-:W-:-:S12]  /*2820*/  UIMAD UR37, UR5, UR20, UR7 ;  /* 0x00000014052572a4 */ /* 0x000fd8000f8e0207 */
.L_x_41:
[----:B------:R-:W2:Y:S02]  /*2830*/  LDCU UR4, c[0x0][0xb30] ;  /* 0x00016600ff0477ac */ /* 0x000ea40008000800 */
[----:B--2---:R-:W-:-:S09]  /*2840*/  UISETP.NE.AND UP0, UPT, UR4, 0x1, UPT ;  /* 0x000000010400788c */ /* 0x004fd2000bf05270 */
[----:B------:R-:W-:Y:S05]  /*2850*/  BRA.U UP0, `(.L_x_42) ;  /* 0x0000000100447547 */ /* 0x000fea000b800000 */
[----:B------:R-:W2:Y:S01]  /*2860*/  LDCU.128 UR16, c[0x0][0xb10] ;  /* 0x00016200ff1077ac */ /* 0x000ea20008000c00 */
[----:B------:R-:W3:Y:S01]  /*2870*/  LDCU UR10, c[0x0][0xb0c] ;  /* 0x00016180ff0a77ac */ /* 0x000ee20008000800 */
[----:B------:R-:W4:Y:S01]  /*2880*/  LDCU UR7, c[0x0][0xb20] ;  /* 0x00016400ff0777ac */ /* 0x000f220008000800 */
[----:B--2---:R-:W-:Y:S02]  /*2890*/  UIMAD.WIDE.U32 UR8, UR37, UR16, URZ ;  /* 0x00000010250872a5 */ /* 0x004fe4000f8e00ff */
[----:B------:R-:W-:Y:S02]  /*28a0*/  UIMAD.WIDE.U32 UR4, UR31, UR19, URZ ;  /* 0x000000131f0472a5 */ /* 0x000fe4000f8e00ff */
[----:B---3--:R-:W-:Y:S02]  /*28b0*/  UISETP.NE.AND UP2, UPT, UR10, 0x1, UPT ;  /* 0x000000010a00788c */ /* 0x008fe4000bf45270 */
[----:B------:R-:W-:Y:S01]  /*28c0*/  UISETP.NE.AND UP0, UPT, UR18, 0x1, UPT ;  /* 0x000000011200788c */ /* 0x000fe2000bf05270 */
[----:B------:R-:W-:-:S02]  /*28d0*/  UMOV UR8, UR9 ;  /* 0x0000000900087c82 */ /* 0x000fc40008000000 */
[----:B------:R-:W-:Y:S01]  /*28e0*/  UMOV UR4, UR5 ;  /* 0x0000000500047c82 */ /* 0x000fe20008000000 */
[----:B------:R-:W-:Y:S02]  /*28f0*/  USHF.R.U32.HI UR17, URZ, UR17, UR8 ;  /* 0x00000011ff117299 */ /* 0x000fe40008011608 */
[----:B----4-:R-:W-:Y:S02]  /*2900*/  USHF.R.U32.HI UR4, URZ, UR7, UR4 ;  /* 0x00000007ff047299 */ /* 0x010fe40008011604 */
[----:B------:R-:W-:Y:S02]  /*2910*/  USEL UR5, UR37, UR17, !UP2 ;  /* 0x0000001125057287 */ /* 0x000fe4000d000000 */
[----:B------:R-:W-:-:S04]  /*2920*/  USEL UR4, UR31, UR4, !UP0 ;  /* 0x000000041f047287 */ /* 0x000fc8000c000000 */
[----:B------:R-:W-:Y:S02]  /*2930*/  UIADD3 UR7, UPT, UPT, UR5, -UR4, URZ ;  /* 0x8000000405077290 */ /* 0x000fe4000fffe0ff */
[----:B------:R-:W-:Y:S02]  /*2940*/  UIADD3 UR4, UPT, UPT, -UR5, UR4, URZ ;  /* 0x0000000405047290 */ /* 0x000fe4000fffe1ff */
[----:B------:R-:W-:Y:S02]  /*2950*/  UIMAD UR31, UR7, UR18, UR31 ;  /* 0x00000012071f72a4 */ /* 0x000fe4000f8e021f */
[----:B------:R-:W-:-:S12]  /*2960*/  UIMAD UR37, UR4, UR10, UR37 ;  /* 0x0000000a042572a4 */ /* 0x000fd8000f8e0225 */
.L_x_42:
[----:B------:R-:W-:Y:S01]  /*2970*/  VIADD R11, R11, 0x1 ;  /* 0x000000010b0b7836 */ /* 0x000fe20000000000 */
[----:B------:R-:W-:Y:S01]  /*2980*/  PLOP3.LUT P1, PT, PT, PT, PT, 0x80, 0x8 ;  /* 0x000000000008781c */ /* 0x000fe20003f2f070 */
[----:B------:R-:W-:Y:S02]  /*2990*/  UIADD3 UR16, UPT, UPT, UR37, UR62, URZ ;  /* 0x0000003e25107290 */ /* 0x000fe4000fffe0ff */
[----:B------:R-:W-:Y:S01]  /*29a0*/  UIADD3 UR20, UPT, UPT, UR31, UR59, URZ ;  /* 0x0000003b1f147290 */ /* 0x000fe2000fffe0ff */
[----:B------:R-:W-:-:S04]  /*29b0*/  ISETP.NE.AND P0, PT, R11, 0x2, PT ;  /* 0x000000020b00780c */ /* 0x000fc80003f05270 */
[----:B------:R-:W-:Y:S02]  /*29c0*/  SEL R3, RZ, 0x1, P0 ;  /* 0x00000001ff037807 */ /* 0x000fe40000000000 */
[----:B------:R-:W-:Y:S02]  /*29d0*/  SEL R11, R11, RZ, P0 ;  /* 0x000000ff0b0b7207 */ /* 0x000fe40000000000 */
[----:B------:R-:W-:Y:S01]  /*29e0*/  LOP3.LUT R10, R10, R3, RZ, 0x3c, !PT ;  /* 0x000000030a0a7212 */ /* 0x000fe200078e3cff */
[----:B------:R-:W-:Y:S06]  /*29f0*/  BRA.U UP1, `(.L_x_43) ;  /* 0xfffffff101487547 */ /* 0x000fec000b83ffff */
[----:B------:R-:W-:Y:S01]  /*2a00*/  UIADD3 UR13, UPT, UPT, UR13, 0x80, URZ ;  /* 0x000000800d0d7890 */ /* 0x000fe2000fffe0ff */
[----:B------:R-:W-:-:S03]  /*2a10*/  SHF.L.U32 R3, R12, 0x1f, RZ ;  /* 0x0000001f0c037819 */ /* 0x000fc600000006ff */
[----:B------:R-:W-:-:S09]  /*2a20*/  ULEA UR4, UR6, UR13, 0x3 ;  /* 0x0000000d06047291 */ /* 0x000fd2000f8e18ff */
[----:B------:R-:W2:Y:S02]  /*2a30*/  SYNCS.PHASECHK.TRANS64.TRYWAIT P0, [UR4], R3 ;  /* 0x00000003ff0075a7 */ /* 0x000ea40008001104 */
[----:B--2---:R-:W-:Y:S05]  /*2a40*/  @!P0 BRA `(.L_x_44) ;  /* 0x0000006c00448947 */ /* 0x004fea0003800000 */
.L_x_142:
[----:B------:R-:W-:-:S04]  /*2a50*/  UIADD3 UR4, UPT, UPT, UR6, 0x1, URZ ;  /* 0x0000000106047890 */ /* 0x000fc8000fffe0ff */
[----:B------:R-:W-:-:S04]  /*2a60*/  UISETP.NE.AND UP0, UPT, UR4, 0x10, UPT ;  /* 0x000000100400788c */ /* 0x000fc8000bf05270 */
[----:B------:R-:W-:Y:S02]  /*2a70*/  USEL UR6, URZ, 0x1, UP0 ;  /* 0x00000001ff067887 */ /* 0x000fe40008000000 */
[----:B------:R-:W-:-:S04]  /*2a80*/  USEL UR4, UR4, URZ, UP0 ;  /* 0x000000ff04047287 */ /* 0x000fc80008000000 */
[----:B------:R-:W-:Y:S01]  /*2a90*/  ULEA UR5, UR4, UR13, 0x3 ;  /* 0x0000000d04057291 */ /* 0x000fe2000f8e18ff */
[----:B------:R-:W-:-:S04]  /*2aa0*/  LOP3.LUT R2, R12, UR6, RZ, 0x3c, !PT ;  /* 0x000000060c027c12 */ /* 0x000fc8000f8e3cff */
[----:B-1----:R-:W-:-:S04]  /*2ab0*/  SHF.L.U32 R3, R2, 0x1f, RZ ;  /* 0x0000001f02037819 */ /* 0x002fc800000006ff */
[----:B------:R-:W1:Y:S02]  /*2ac0*/  SYNCS.PHASECHK.TRANS64.TRYWAIT P0, [UR5], R3 ;  /* 0x00000003ff0075a7 */ /* 0x000e640008001105 */
[----:B-1----:R-:W-:Y:S05]  /*2ad0*/  @!P0 BRA `(.L_x_45) ;  /* 0x0000006c00388947 */ /* 0x002fea0003800000 */
.L_x_144:
        /* <DEDUP_REMOVED lines=9> */
.L_x_146:
        /* <DEDUP_REMOVED lines=9> */
.L_x_148:
        /* <DEDUP_REMOVED lines=9> */
.L_x_150:
        /* <DEDUP_REMOVED lines=9> */
.L_x_152:
        /* <DEDUP_REMOVED lines=9> */
.L_x_154:
        /* <DEDUP_REMOVED lines=9> */
.L_x_156:
        /* <DEDUP_REMOVED lines=9> */
.L_x_158:
        /* <DEDUP_REMOVED lines=9> */
.L_x_160:
        /* <DEDUP_REMOVED lines=9> */
.L_x_162:
        /* <DEDUP_REMOVED lines=9> */
.L_x_164:
        /* <DEDUP_REMOVED lines=9> */
.L_x_166:
        /* <DEDUP_REMOVED lines=9> */
.L_x_168:
        /* <DEDUP_REMOVED lines=9> */
.L_x_170:
[----:B------:R-:W-:-:S04]  /*3230*/  UIADD3 UR4, UPT, UPT, UR4, 0x1, URZ ;  /* 0x0000000104047890 */ /* 0x000fc8000fffe0ff */
[----:B------:R-:W-:-:S04]  /*3240*/  UISETP.NE.AND UP0, UPT, UR4, 0x10, UPT ;  /* 0x000000100400788c */ /* 0x000fc8000bf05270 */
[----:B------:R-:W-:Y:S02]  /*3250*/  USEL UR5, URZ, 0x1, UP0 ;  /* 0x00000001ff057887 */ /* 0x000fe40008000000 */
[----:B------:R-:W-:-:S04]  /*3260*/  USEL UR4, UR4, URZ, UP0 ;  /* 0x000000ff04047287 */ /* 0x000fc80008000000 */
[----:B------:R-:W-:Y:S01]  /*3270*/  ULEA UR4, UR4, UR13, 0x3 ;  /* 0x0000000d04047291 */ /* 0x000fe2000f8e18ff */
[----:B-1----:R-:W-:-:S04]  /*3280*/  LOP3.LUT R3, R2, UR5, RZ, 0x3c, !PT ;  /* 0x0000000502037c12 */ /* 0x002fc8000f8e3cff */
[----:B------:R-:W-:Y:S01]  /*3290*/  SHF.L.U32 R3, R3, 0x1f, RZ ;  /* 0x0000001f03037819 */ /* 0x000fe200000006ff */
[----:B------:R-:W-:-:S07]  /*32a0*/  IMAD.U32 R0, RZ, RZ, UR4 ;  /* 0x00000004ff007e24 */ /* 0x000fce000f8e00ff */
.L_x_59:
[----:B-1----:R1:W2:Y:S02]  /*32b0*/  SYNCS.PHASECHK.TRANS64.TRYWAIT P0, [R0+URZ], R3 ;  /* 0x00000003000075a7 */ /* 0x0022a400080011ff */
[----:B--2---:R-:W-:Y:S05]  /*32c0*/  @!P0 NANOSLEEP.SYNCS 0x989680 ;  /* 0x009896800000895d */ /* 0x004fea0003900000 */
[----:B------:R-:W2:Y:S02]  /*32d0*/  @!P0 SYNCS.PHASECHK.TRANS64 P0, [R0+URZ], R3 ;  /* 0x00000003000085a7 */ /* 0x000ea400080010ff */
[----:B--2---:R-:W-:Y:S05]  /*32e0*/  @P0 EXIT ;  /* 0x000000000000094d */ /* 0x004fea0003800000 */
[----:B------:R-:W-:Y:S05]  /*32f0*/  BRA `(.L_x_59) ;  /* 0xfffffffc00ec7947 */ /* 0x000fea000383ffff */
.L_x_23:
[----:B------:R-:W-:-:S04]  /*3300*/  UISETP.NE.AND UP0, UPT, UR48, URZ, UPT ;  /* 0x000000ff3000728c */ /* 0x000fc8000bf05270 */
[----:B------:R-:W-:-:S09]  /*3310*/  UISETP.NE.OR UP0, UPT, UR13, 0x1, UP0 ;  /* 0x000000010d00788c */ /* 0x000fd20008705670 */
[----:B------:R-:W-:Y:S05]  /*3320*/  BRA.U UP0, `(.L_x_60) ;  /* 0x0000000500487547 */ /* 0x000fea000b800000 */
[----:B------:R-:W-:Y:S01]  /*3330*/  ISETP.GE.U32.AND P2, PT, R0, 0x4, PT ;  /* 0x000000040000780c */ /* 0x000fe20003f46070 */
[----:B------:R-:W-:Y:S01]  /*3340*/  IMAD.MOV.U32 R12, RZ, RZ, 0x1 ;  /* 0x00000001ff0c7424 */ /* 0x000fe200078e00ff */
[----:B------:R-:W-:Y:S02]  /*3350*/  CS2R R10, SRZ ;  /* 0x00000000000a7805 */ /* 0x000fe4000001ff00 */
[----:B------:R-:W-:Y:S01]  /*3360*/  CS2R R8, SRZ ;  /* 0x0000000000087805 */ /* 0x000fe2000001ff00 */
[----:B------:R-:W-:Y:S01]  /*3370*/  UMOV UR4, 0x400 ;  /* 0x0000040000047882 */ /* 0x000fe20000000000 */
[----:B------:R-:W-:Y:S01]  /*3380*/  UMOV UR5, URZ ;  /* 0x000000ff00057c82 */ /* 0x000fe20008000000 */
[----:B------:R-:W-:-:S12]  /*3390*/  ULEA UR6, UR48, UR4, 0x18 ;  /* 0x0000000430067291 */ /* 0x000fd8000f8ec0ff */
.L_x_64:
[----:B------:R-:W-:Y:S02]  /*33a0*/  LEA R2, R8, UR6, 0x3 ;  /* 0x0000000608027c11 */ /* 0x000fe4000f8e18ff */
[----:B------:R-:W-:-:S03]  /*33b0*/  SHF.L.U32 R5, R9, 0x1f, RZ ;  /* 0x0000001f09057819 */ /* 0x000fc600000006ff */
[----:B------:R-:W-:Y:S01]  /*33c0*/  VIADD R4, R2, 0x1a0 ;  /* 0x000001a002047836 */ /* 0x000fe20000000000 */
[----:B------:R-:W1:Y:S02]  /*33d0*/  SYNCS.PHASECHK.TRANS64.TRYWAIT P0, [R2+URZ+0x190], R5 ;  /* 0x00019005020075a7 */ /* 0x000e6400080011ff */
[----:B-1----:R-:W-:Y:S05]  /*33e0*/  @!P0 BRA `(.L_x_61) ;  /* 0x0000006800448947 */ /* 0x002fea0003800000 */
.L_x_171:
[----:B------:R-:W-:Y:S01]  /*33f0*/  ULEA UR4, UR5, UR6, 0x3 ;  /* 0x0000000605047291 */ /* 0x000fe2000f8e18ff */
[----:B------:R-:W-:Y:S02]  /*3400*/  PRMT R4, RZ, 0x654, R4 ;  /* 0x00000654ff047816 */ /* 0x000fe40000000004 */
[----:B-1----:R-:W-:Y:S01]  /*3410*/  SHF.L.U32 R5, R12, 0x1f, RZ ;  /* 0x0000001f0c057819 */ /* 0x002fe200000006ff */
[----:B------:R-:W-:Y:S01]  /*3420*/  UIADD3 UR7, UPT, UPT, UR4, 0x130, URZ ;  /* 0x0000013004077890 */ /* 0x000fe2000fffe0ff */
[----:B------:R1:W-:Y:S05]  /*3430*/  SYNCS.ARRIVE.TRANS64.RED.A1T0 RZ, [R4+URZ], RZ ;  /* 0x000000ff04ff79a7 */ /* 0x0003ea00081004ff */
[----:B------:R-:W-:Y:S01]  /*3440*/  IMAD.U32 R7, RZ, RZ, UR7 ;  /* 0x00000007ff077e24 */ /* 0x000fe2000f8e00ff */
[----:B------:R-:W2:Y:S04]  /*3450*/  SYNCS.PHASECHK.TRANS64.TRYWAIT P0, [UR4+0x140], R5 ;  /* 0x00014005ff0075a7 */ /* 0x000ea80008001104 */
[----:B------:R-:W-:Y:S01]  /*3460*/  PRMT R6, R0, 0x654, R7 ;  /* 0x0000065400067816 */ /* 0x000fe20000000007 */
[----:B-1----:R-:W-:Y:S01]  /*3470*/  @!P2 IMAD.MOV.U32 R4, RZ, RZ, 0x10 ;  /* 0x00000010ff04a424 */ /* 0x002fe200078e00ff */
[----:B--2---:R-:W-:Y:S06]  /*3480*/  @!P0 BRA `(.L_x_62) ;  /* 0x0000006800308947 */ /* 0x004fec0003800000 */
.L_x_173:
[----:B------:R-:W-:Y:S01]  /*3490*/  ULEA UR8, UR5, UR6, 0x4 ;  /* 0x0000000605087291 */ /* 0x000fe2000f8e20ff */
[----:B------:R-:W-:Y:S01]  /*34a0*/  SEL R3, R6, R3, !P2 ;  /* 0x0000000306037207 */ /* 0x000fe20005000000 */
[----:B------:R-:W-:Y:S01]  /*34b0*/  UIADD3 UR9, UPT, UPT, UR4, 0x130, URZ ;  /* 0x0000013004097890 */ /* 0x000fe2000fffe0ff */
[----:B-1----:R-:W-:Y:S01]  /*34c0*/  LEA R2, R11, UR6, 0x3 ;  /* 0x000000060b027c11 */ /* 0x002fe2000f8e18ff */
[----:B------:R-:W-:Y:S01]  /*34d0*/  UIADD3 UR8, UPT, UPT, UR8, 0x1c0, URZ ;  /* 0x000001c008087890 */ /* 0x000fe2000fffe0ff */
[----:B------:R-:W-:Y:S01]  /*34e0*/  SHF.L.U32 R5, R10, 0x1f, RZ ;  /* 0x0000001f0a057819 */ /* 0x000fe200000006ff */
[----:B------:R1:W-:Y:S01]  /*34f0*/  @!P2 SYNCS.ARRIVE.TRANS64.RED RZ, [R3+URZ], R4 ;  /* 0x0000000403ffa9a7 */ /* 0x0003e200080004ff */
[----:B------:R-:W-:Y:S01]  /*3500*/  UIADD3 UR4, UPT, UPT, UR5, 0x1, URZ ;  /* 0x0000000105047890 */ /* 0x000fe2000fffe0ff */
[----:B------:R-:W-:-:S03]  /*3510*/  VIADD R8, R8, 0x1 ;  /* 0x0000000108087836 */ /* 0x000fc60000000000 */
[----:B------:R-:W-:Y:S02]  /*3520*/  UISETP.NE.AND UP0, UPT, UR4, 0x2, UPT ;  /* 0x000000020400788c */ /* 0x000fe4000bf05270 */
[----:B------:R-:W-:Y:S06]  /*3530*/  UGETNEXTWORKID.BROADCAST [UR8], [UR9] ;  /* 0x00000000080073ca */ /* 0x000fec0008000100 */
[----:B------:R-:W-:Y:S01]  /*3540*/  USEL UR7, URZ, 0x1, UP0 ;  /* 0x00000001ff077887 */ /* 0x000fe20008000000 */
[----:B------:R-:W-:Y:S01]  /*3550*/  ISETP.NE.AND P0, PT, R8, 0x2, PT ;  /* 0x000000020800780c */ /* 0x000fe20003f05270 */
[----:B------:R-:W-:Y:S01]  /*3560*/  USEL UR5, UR4, URZ, UP0 ;  /* 0x000000ff04057287 */ /* 0x000fe20008000000 */
[----:B------:R-:W2:Y:S03]  /*3570*/  SYNCS.PHASECHK.TRANS64.TRYWAIT P1, [R2+URZ+0x130], R5 ;  /* 0x00013005020075a7 */ /* 0x000ea600080211ff */
[----:B------:R-:W-:Y:S01]  /*3580*/  LOP3.LUT R12, R12, UR7, RZ, 0x3c, !PT ;  /* 0x000000070c0c7c12 */ /* 0x000fe2000f8e3cff */
[----:B-12---:R-:W-:Y:S07]  /*3590*/  @!P1 BRA `(.L_x_63) ;  /* 0x0000006800049947 */ /* 0x006fee0003800000 */
.L_x_174:
[C---:B------:R-:W-:Y:S01]  /*35a0*/  LEA R4, R11.reuse, UR6, 0x4 ;  /* 0x000000060b047c11 */ /* 0x040fe2000f8e20ff */
[----:B-1----:R-:W-:Y:S01]  /*35b0*/  VIADD R2, R2, 0x140 ;  /* 0x0000014002027836 */ /* 0x002fe20000000000 */
[----:B------:R-:W-:Y:S01]  /*35c0*/  SEL R8, R8, RZ, P0 ;  /* 0x000000ff08087207 */ /* 0x000fe20000000000 */
[----:B------:R-:W-:-:S03]  /*35d0*/  VIADD R11, R11, 0x1 ;  /* 0x000000010b0b7836 */ /* 0x000fc60000000000 */
[----:B------:R-:W1:Y:S01]  /*35e0*/  LDS.128 R4, [R4+0x1c0] ;  /* 0x0001c00004047984 */ /* 0x000e620000000c00 */
[----:B------:R-:W-:Y:S02]  /*35f0*/  PRMT R2, RZ, 0x654, R2 ;  /* 0x00000654ff027816 */ /* 0x000fe40000000002 */
[C---:B------:R-:W-:Y:S01]  /*3600*/  ISETP.NE.AND P1, PT, R11.reuse, 0x2, PT ;  /* 0x000000020b00780c */ /* 0x040fe20003f25270 */
[----:B------:R-:W-:Y:S01]  /*3610*/  @!PT LDS RZ, [RZ] ;  /* 0x00000000fffff984 */ /* 0x000fe20000000800 */
[----:B------:R-:W-:Y:S01]  /*3620*/  @!PT LDS RZ, [RZ] ;  /* 0x00000000fffff984 */ /* 0x000fe20000000800 */
[----:B------:R-:W-:Y:S01]  /*3630*/  @!PT LDS RZ, [RZ] ;  /* 0x00000000fffff984 */ /* 0x000fe20000000800 */
[----:B------:R-:W-:Y:S01]  /*3640*/  @!PT LDS RZ, [RZ] ;  /* 0x00000000fffff984 */ /* 0x000fe20000000800 */
[----:B------:R2:W-:Y:S06]  /*3650*/  MEMBAR.ALL.CTA ;  /* 0x0000000000007992 */ /* 0x0005ec0000008000 */
[----:B--2---:R-:W2:Y:S01]  /*3660*/  FENCE.VIEW.ASYNC.S ;  /* 0x00000000000073c6 */ /* 0x004ea20000000000 */
[----:B------:R-:W-:Y:S01]  /*3670*/  SEL R11, R11, RZ, P1 ;  /* 0x000000ff0b0b7207 */ /* 0x000fe20000800000 */
[----:B--2---:R2:W-:Y:S01]  /*3680*/  SYNCS.ARRIVE.TRANS64.RED.A1T0 RZ, [R2+URZ], RZ ;  /* 0x000000ff02ff79a7 */ /* 0x0045e200081004ff */
[----:B-1----:R-:W-:-:S02]  /*3690*/  LOP3.LUT P3, RZ, R6, 0x1, RZ, 0xc0, !PT ;  /* 0x0000000106ff7812 */ /* 0x002fc4000786c0ff */
[----:B------:R-:W-:-:S04]  /*36a0*/  SEL R5, RZ, 0x1, P1 ;  /* 0x00000001ff057807 */ /* 0x000fc80000800000 */
[----:B------:R-:W-:Y:S02]  /*36b0*/  LOP3.LUT R10, R10, R5, RZ, 0x3c, !PT ;  /* 0x000000050a0a7212 */ /* 0x000fe400078e3cff */
[----:B--2---:R-:W-:-:S04]  /*36c0*/  SEL R2, RZ, 0x1, P0 ;  /* 0x00000001ff027807 */ /* 0x004fc80000000000 */
[----:B------:R-:W-:Y:S01]  /*36d0*/  LOP3.LUT R9, R9, R2, RZ, 0x3c, !PT ;  /* 0x0000000209097212 */ /* 0x000fe200078e3cff */
[----:B------:R-:W-:Y:S06]  /*36e0*/  @P3 BRA `(.L_x_64) ;  /* 0xfffffffc002c3947 */ /* 0x000fec000383ffff */
[----:B------:R-:W-:Y:S01]  /*36f0*/  ULEA UR4, UR5, UR6, 0x3 ;  /* 0x0000000605047291 */ /* 0x000fe2000f8e18ff */
[----:B------:R-:W-:-:S08]  /*3700*/  SHF.L.U32 R3, R12, 0x1f, RZ ;  /* 0x0000001f0c037819 */ /* 0x000fd000000006ff */
[----:B------:R-:W1:Y:S02]  /*3710*/  SYNCS.PHASECHK.TRANS64 P0, [UR4+0x140], R3 ;  /* 0x00014003ff0075a7 */ /* 0x000e640008001004 */
[----:B-1----:R-:W-:Y:S05]  /*3720*/  @P0 BRA `(.L_x_65) ;  /* 0x0000000000080947 */ /* 0x002fea0003800000 */
[----:B------:R-:W1:Y:S02]  /*3730*/  SYNCS.PHASECHK.TRANS64.TRYWAIT P0, [UR4+0x140], R3 ;  /* 0x00014003ff0075a7 */ /* 0x000e640008001104 */
[----:B-1----:R-:W-:Y:S05]  /*3740*/  @!P0 BRA `(.L_x_66) ;  /* 0x0000006400ac8947 */ /* 0x002fea0003800000 */
.L_x_65:
[----:B------:R-:W-:-:S04]  /*3750*/  UIADD3 UR7, UPT, UPT, UR5, 0x1, URZ ;  /* 0x0000000105077890 */ /* 0x000fc8000fffe0ff */
[----:B------:R-:W-:-:S04]  /*3760*/  UISETP.NE.AND UP0, UPT, UR7, 0x2, UPT ;  /* 0x000000020700788c */ /* 0x000fc8000bf05270 */
[----:B------:R-:W-:Y:S02]  /*3770*/  USEL UR8, URZ, 0x1, UP0 ;  /* 0x00000001ff087887 */ /* 0x000fe40008000000 */
[----:B------:R-:W-:-:S04]  /*3780*/  USEL UR7, UR7, URZ, UP0 ;  /* 0x000000ff07077287 */ /* 0x000fc80008000000 */
[----:B------:R-:W-:Y:S01]  /*3790*/  ULEA UR7, UR7, UR6, 0x3 ;  /* 0x0000000607077291 */ /* 0x000fe2000f8e18ff */
[----:B-1----:R-:W-:-:S04]  /*37a0*/  LOP3.LUT R3, R12, UR8, RZ, 0x3c, !PT ;  /* 0x000000080c037c12 */ /* 0x002fc8000f8e3cff */
[----:B------:R-:W-:-:S04]  /*37b0*/  SHF.L.U32 R0, R3, 0x1f, RZ ;  /* 0x0000001f03007819 */ /* 0x000fc800000006ff */
[----:B------:R-:W1:Y:S02]  /*37c0*/  SYNCS.PHASECHK.TRANS64 P0, [UR7+0x140], R0 ;  /* 0x00014000ff0075a7 */ /* 0x000e640008001007 */
[----:B-1----:R-:W-:Y:S05]  /*37d0*/  @P0 EXIT ;  /* 0x000000000000094d */ /* 0x002fea0003800000 */
[----:B------:R-:W-:Y:S02]  /*37e0*/  SHF.L.U32 R3, R3, 0x1f, RZ ;  /* 0x0000001f03037819 */ /* 0x000fe400000006ff */
[----:B------:R-:W-:-:S07]  /*37f0*/  MOV R0, UR7 ;  /* 0x0000000700007c02 */ /* 0x000fce0008000f00 */
.L_x_67:
[----:B-1----:R1:W2:Y:S02]  /*3800*/  SYNCS.PHASECHK.TRANS64.TRYWAIT P0, [R0+URZ+0x140], R3 ;  /* 0x00014003000075a7 */ /* 0x0022a400080011ff */
[----:B--2---:R-:W-:Y:S05]  /*3810*/  @!P0 NANOSLEEP.SYNCS 0x989680 ;  /* 0x009896800000895d */ /* 0x004fea0003900000 */
[----:B------:R-:W2:Y:S02]  /*3820*/  @!P0 SYNCS.PHASECHK.TRANS64 P0, [R0+URZ+0x140], R3 ;  /* 0x00014003000085a7 */ /* 0x000ea400080010ff */
[----:B--2---:R-:W-:Y:S05]  /*3830*/  @P0 EXIT ;  /* 0x000000000000094d */ /* 0x004fea0003800000 */
[----:B------:R-:W-:Y:S05]  /*3840*/  BRA `(.L_x_67) ;  /* 0xfffffffc00ec7947 */ /* 0x000fea000383ffff */
.L_x_60:
[----:B------:R-:W-:Y:S05]  /*3850*/  BRA.U UP4, `(.L_x_68) ;  /* 0x0000001104a07547 */ /* 0x000fea000b800000 */
[----:B------:R-:W-:Y:S01]  /*3860*/  UMOV UR4, 0x40 ;  /* 0x0000004000047882 */ /* 0x000fe20000000000 */
[----:B------:R-:W-:Y:S01]  /*3870*/  NOP ;  /* 0x0000000000007918 */ /* 0x000fe20000000000 */
[----:B------:R-:W-:Y:S01]  /*3880*/  ULEA UR5, UR48, UR4, 0x18 ;  /* 0x0000000430057291 */ /* 0x000fe2000f8ec0ff */
[----:B------:R-:W-:Y:S02]  /*3890*/  UMOV UR6, 0x400 ;  /* 0x0000040000067882 */ /* 0x000fe40000000000 */
[----:B------:R-:W-:-:S06]  /*38a0*/  ULEA UR6, UR48, UR6, 0x18 ;  /* 0x0000000630067291 */ /* 0x000fcc000f8ec0ff */
[----:B------:R-:W1:Y:S02]  /*38b0*/  LDS.U8 R0, [UR5+0x1c] ;  /* 0x00001c05ff007984 */ /* 0x000e640008000000 */
[----:B-1----:R-:W-:-:S13]  /*38c0*/  ISETP.NE.AND P0, PT, R0, RZ, PT ;  /* 0x000000ff0000720c */ /* 0x002fda0003f05270 */
[----:B------:R-:W-:Y:S05]  /*38d0*/  @P0 BRA `(.L_x_69) ;  /* 0x0000000400080947 */ /* 0x000fea0003800000 */
[----:B------:R-:W-:Y:S02]  /*38e0*/  UISETP.NE.U32.AND UP1, UPT, UR33, 0x1, UPT ;  /* 0x000000012100788c */ /* 0x000fe4000bf25070 */
[----:B------:R-:W-:-:S07]  /*38f0*/  UIADD3 UR7, UPT, UPT, UR5, 0x8, URZ ;  /* 0x0000000805077890 */ /* 0x000fce000fffe0ff */
[----:B------:R-:W-:Y:S05]  /*3900*/  BRA.U !UP1, `(.L_x_70) ;  /* 0x00000001099c7547 */ /* 0x000fea000b800000 */
[----:B------:R-:W-:Y:S01]  /*3910*/  ELECT P0, URZ, PT ;  /* 0x0000000000ff782f */ /* 0x000fe20003800000 */
[----:B------:R-:W-:-:S12]  /*3920*/  BSSY B0, `(.L_x_70) ;  /* 0x0000025000007945 */ /* 0x000fd80003800000 */
[----:B------:R-:W-:Y:S05]  /*3930*/  @!P0 BRA `(.L_x_71) ;  /* 0x00000000008c8947 */ /* 0x000fea0003800000 */
[----:B------:R-:W-:-:S05]  /*3940*/  UMOV UR4, 0x10 ;  /* 0x0000001000047882 */ /* 0x000fca0000000000 */
[----:B------:R-:W-:Y:S04]  /*3950*/  DEPBAR.LE SB1, 0x36 ;  /* 0x00009d800000791a */ /* 0x000fe80000000000 */
[----:B------:R-:W1:Y:S02]  /*3960*/  UTCATOMSWS.2CTA.FIND_AND_SET.ALIGN UP0, UR4, UR4 ;  /* 0x00000004000475e3 */ /* 0x000e640008200800 */
[----:B-1----:R-:W-:Y:S01]  /*3970*/  MOV R11, UR4 ;  /* 0x00000004000b7c02 */ /* 0x002fe20008000f00 */
[----:B------:R-:W-:Y:S06]  /*3980*/  BRA.U UP0, `(.L_x_72) ;  /* 0x0000000100187547 */ /* 0x000fec000b800000 */
.L_x_73:
[----:B------:R-:W-:Y:S05]  /*3990*/  NANOSLEEP 0x64 ;  /* 0x000000640000795d */ /* 0x000fea0003800000 */
[----:B------:R-:W-:-:S05]  /*39a0*/  UMOV UR4, 0x10 ;  /* 0x0000001000047882 */ /* 0x000fca0000000000 */
[----:B------:R-:W-:Y:S04]  /*39b0*/  DEPBAR.LE SB1, 0x36 ;  /* 0x00009d800000791a */ /* 0x000fe80000000000 */
[----:B------:R-:W1:Y:S02]  /*39c0*/  UTCATOMSWS.2CTA.FIND_AND_SET.ALIGN UP0, UR4, UR4 ;  /* 0x00000004000475e3 */ /* 0x000e640008200800 */
[----:B-1----:R-:W-:Y:S01]  /*39d0*/  MOV R11, UR4 ;  /* 0x00000004000b7c02 */ /* 0x002fe20008000f00 */
[----:B------:R-:W-:Y:S05]  /*39e0*/  BRA.U !UP0, `(.L_x_73) ;  /* 0xfffffffd08e87547 */ /* 0x000fea000b83ffff */
.L_x_72:
[----:B------:R-:W1:Y:S01]  /*39f0*/  LDS R7, [UR5+0x10] ;  /* 0x00001005ff077984 */ /* 0x000e620008000800 */
[----:B------:R-:W-:Y:S01]  /*3a00*/  IMAD.U32 R5, RZ, RZ, UR6 ;  /* 0x00000006ff057e24 */ /* 0x000fe2000f8e00ff */
[----:B------:R-:W-:-:S03]  /*3a10*/  MOV R4, UR34 ;  /* 0x0000002200047c02 */ /* 0x000fc60008000f00 */
[----:B------:R-:W-:Y:S01]  /*3a20*/  VIADD R5, R5, 0x1e0 ;  /* 0x000001e005057836 */ /* 0x000fe20000000000 */
[----:B-1----:R-:W-:-:S04]  /*3a30*/  SHF.L.U32 R7, R7, 0x1f, RZ ;  /* 0x0000001f07077819 */ /* 0x002fc800000006ff */
[----:B------:R-:W1:Y:S02]  /*3a40*/  SYNCS.PHASECHK.TRANS64.TRYWAIT P0, [UR5+0x8], R7 ;  /* 0x00000807ff0075a7 */ /* 0x000e640008001105 */
[----:B-1----:R-:W-:Y:S05]  /*3a50*/  @P0 BRA `(.L_x_74) ;  /* 0x0000000000080947 */ /* 0x002fea0003800000 */
[----:B------:R-:W1:Y:S02]  /*3a60*/  SYNCS.PHASECHK.TRANS64.TRYWAIT P0, [UR5+0x8], R7 ;  /* 0x00000807ff0075a7 */ /* 0x000e640008001105 */
[----:B-1----:R-:W-:Y:S05]  /*3a70*/  @!P0 BRA `(.L_x_75) ;  /* 0x0000006000f88947 */ /* 0x002fea0003800000 */
.L_x_74:
[----:B-1----:R-:W-:Y:S01]  /*3a80*/  HFMA2 R0, -RZ, RZ, 0, 5.9604644775390625e-08 ;  /* 0x00000001ff007431 */ /* 0x002fe200000001ff */
[----:B------:R-:W-:Y:S01]  /*3a90*/  UPRMT UR4, UR34, 0x654, UR7 ;  /* 0x0000065422047896 */ /* 0x000fe20008000007 */
[----:B------:R-:W-:Y:S01]  /*3aa0*/  IMAD.MOV.U32 R8, RZ, RZ, 0xffff ;  /* 0x0000ffffff087424 */ /* 0x000fe200078e00ff */
[----:B------:R-:W-:Y:S01]  /*3ab0*/  PRMT R4, R4, 0x654, R5 ;  /* 0x0000065404047816 */ /* 0x000fe20000000005 */
[----:B------:R-:W-:Y:S02]  /*3ac0*/  IMAD.MOV.U32 R6, RZ, RZ, 0x4 ;  /* 0x00000004ff067424 */ /* 0x000fe400078e00ff */
[----:B------:R-:W-:Y:S01]  /*3ad0*/  IMAD.SHL.U32 R9, R11, 0x20, RZ ;  /* 0x000000200b097824 */ /* 0x000fe200078e00ff */
[----:B------:R-:W-:Y:S02]  /*3ae0*/  MOV R5, UR4 ;  /* 0x0000000400057c02 */ /* 0x000fe40008000f00 */
[-C--:B------:R-:W-:Y:S01]  /*3af0*/  SHF.L.U32 R8, R8, R11.reuse, RZ ;  /* 0x0000000b08087219 */ /* 0x080fe200000006ff */
[----:B------:R1:W-:Y:S01]  /*3b00*/  SYNCS.ARRIVE.TRANS64.RED RZ, [UR4], R6 ;  /* 0x00000006ffff79a7 */ /* 0x0003e20008000404 */
[----:B------:R-:W-:Y:S01]  /*3b10*/  SHF.L.U32 R7, R0, R11, RZ ;  /* 0x0000000b00077219 */ /* 0x000fe200000006ff */
[----:B------:R1:W-:Y:S04]  /*3b20*/  STS [UR6+0x1e0], R9 ;  /* 0x0001e009ff007988 */ /* 0x0003e80008000806 */
[----:B------:R1:W-:Y:S04]  /*3b30*/  STAS [R4.64], R11 ;  /* 0x0000000b04007dbd */ /* 0x0003e8000c0008ff */
[----:B------:R1:W-:Y:S04]  /*3b40*/  ATOMS.OR RZ, [UR5+0x14], R8 ;  /* 0x00001408ffff798c */ /* 0x0003e8000b000005 */
[----:B------:R1:W-:Y:S04]  /*3b50*/  ATOMS.OR RZ, [UR5+0x18], R7 ;  /* 0x00001807ffff798c */ /* 0x0003e8000b000005 */
[----:B------:R1:W-:Y:S02]  /*3b60*/  ATOMS.XOR RZ, [UR5+0x10], R0 ;  /* 0x00001000ffff798c */ /* 0x0003e4000b800005 */
.L_x_71:
[----:B------:R-:W-:Y:S05]  /*3b70*/  BSYNC B0 ;  /* 0x0000000000007941 */ /* 0x000fea0003800000 */
.L_x_70:
[----:B------:R-:W-:Y:S05]  /*3b80*/  BRA.U UP1, `(.L_x_76) ;  /* 0x00000001016c7547 */ /* 0x000fea000b800000 */
[----:B------:R-:W-:-:S03]  /*3b90*/  UMOV UR4, 0xffffffff ;  /* 0xffffffff00047882 */ /* 0x000fc60000000000 */
[----:B------:R-:W-:Y:S05]  /*3ba0*/  BRA.DIV UR4, `(.L_x_77) ;  /* 0x0000006204c47947 */ /* 0x000fea000b800000 */
[----:B------:R-:W-:-:S13]  /*3bb0*/  ELECT P0, URZ, PT ;  /* 0x0000000000ff782f */ /* 0x000fda0003800000 */
.L_x_178:
[----:B------:R-:W-:Y:S05]  /*3bc0*/  @!P0 BRA `(.L_x_76) ;  /* 0x00000000005c8947 */ /* 0x000fea0003800000 */
[----:B-1----:R-:W1:Y:S02]  /*3bd0*/  LDS R5, [UR5+0x10] ;  /* 0x00001005ff057984 */ /* 0x002e640008000800 */
[----:B-1----:R-:W-:-:S04]  /*3be0*/  SHF.L.U32 R5, R5, 0x1f, RZ ;  /* 0x0000001f05057819 */ /* 0x002fc800000006ff */
[----:B------:R-:W1:Y:S02]  /*3bf0*/  SYNCS.PHASECHK.TRANS64.TRYWAIT P0, [UR5+0x8], R5 ;  /* 0x00000805ff0075a7 */ /* 0x000e640008001105 */
[----:B-1----:R-:W-:Y:S05]  /*3c00*/  @P0 BRA `(.L_x_78) ;  /* 0x0000000000080947 */ /* 0x002fea0003800000 */
[----:B------:R-:W1:Y:S02]  /*3c10*/  SYNCS.PHASECHK.TRANS64.TRYWAIT P0, [UR5+0x8], R5 ;  /* 0x00000805ff0075a7 */ /* 0x000e640008001105 */
[----:B-1----:R-:W-:Y:S05]  /*3c20*/  @!P0 BRA `(.L_x_79) ;  /* 0x0000006000c88947 */ /* 0x002fea0003800000 */
.L_x_78:
[----:B------:R-:W2:Y:S01]  /*3c30*/  LDS R7, [UR6+0x1e0] ;  /* 0x0001e006ff077984 */ /* 0x000ea20008000800 */
[----:B-1----:R-:W-:Y:S02]  /*3c40*/  HFMA2 R0, -RZ, RZ, 0, 5.9604644775390625e-08 ;  /* 0x00000001ff007431 */ /* 0x002fe400000001ff */
[----:B------:R-:W-:Y:S01]  /*3c50*/  IMAD.MOV.U32 R4, RZ, RZ, 0xffff ;  /* 0x0000ffffff047424 */ /* 0x000fe200078e00ff */
[----:B------:R-:W-:Y:S01]  /*3c60*/  UPRMT UR4, UR34, 0x654, UR7 ;  /* 0x0000065422047896 */ /* 0x000fe20008000007 */
[----:B--2---:R-:W-:-:S03]  /*3c70*/  IMAD.SHL.U32 R5, R7, 0x20, RZ ;  /* 0x0000002007057824 */ /* 0x004fc600078e00ff */
[-C--:B------:R-:W-:Y:S02]  /*3c80*/  SHF.L.U32 R4, R4, R7.reuse, RZ ;  /* 0x0000000704047219 */ /* 0x080fe400000006ff */
[----:B------:R-:W-:Y:S01]  /*3c90*/  SHF.L.U32 R7, R0, R7, RZ ;  /* 0x0000000700077219 */ /* 0x000fe200000006ff */
[----:B------:R2:W-:Y:S04]  /*3ca0*/  STS [UR6+0x1e0], R5 ;  /* 0x0001e005ff007988 */ /* 0x0005e80008000806 */
[----:B------:R2:W-:Y:S04]  /*3cb0*/  ATOMS.OR RZ, [UR5+0x14], R4 ;  /* 0x00001404ffff798c */ /* 0x0005e8000b000005 */
[----:B------:R2:W-:Y:S01]  /*3cc0*/  ATOMS.OR RZ, [UR5+0x18], R7 ;  /* 0x00001807ffff798c */ /* 0x0005e2000b000005 */
[----:B------:R-:W-:Y:S03]  /*3cd0*/  SYNCS.ARRIVE.TRANS64.RED.A1T0 RZ, [UR4], RZ ;  /* 0x000000ffffff79a7 */ /* 0x000fe60008100404 */
[----:B------:R2:W-:Y:S01]  /*3ce0*/  ATOMS.XOR RZ, [UR5+0x10], R0 ;  /* 0x00001000ffff798c */ /* 0x0005e2000b800005 */
[----:B------:R-:W-:Y:S05]  /*3cf0*/  BRA `(.L_x_76) ;  /* 0x0000000000107947 */ /* 0x000fea0003800000 */
.L_x_69:
[----:B------:R-:W-:Y:S02]  /*3d00*/  MOV R0, 0xffffffff ;  /* 0xffffffff00007802 */ /* 0x000fe40000000f00 */
[----:B------:R-:W-:-:S03]  /*3d10*/  MOV R4, 0x3d40 ;  /* 0x00003d4000047802 */ /* 0x000fc60000000f00 */
[----:B------:R1:W-:Y:S04]  /*3d20*/  STS [UR6+0x1e0], R0 ;  /* 0x0001e000ff007988 */ /* 0x0003e80008000806 */
[----:B-1---5:R-:W-:Y:S05]  /*3d30*/  CALL.REL.NOINC `($__internal_1_$__cuda_sm10x_tcgen05_guardrail_trap_phase_invalid_during_alloc) ;  /* 0x0000006800107944 */ /* 0x022fea0003c00000 */
.L_x_76:
[----:B------:R-:W-:Y:S05]  /*3d40*/  WARPSYNC.ALL ;  /* 0x0000000000007948 */ /* 0x000fea0003800000 */
[----:B------:R-:W3:Y:S01]  /*3d50*/  S2UR UR4, SR_CgaCtaId ;  /* 0x00000000000479c3 */ /* 0x000ee20000008800 */
[----:B------:R-:W-:Y:S01]  /*3d60*/  UMOV UR17, 0x400 ;  /* 0x0000040000117882 */ /* 0x000fe20000000000 */
[----:B------:R-:W-:-:S06]  /*3d70*/  NOP ;  /* 0x0000000000007918 */ /* 0x000fcc0000000000 */
[----:B------:R-:W-:Y:S06]  /*3d80*/  BAR.ARV 0x6, 0xa0 ;  /* 0x0182800000007b1d */ /* 0x000fec0000002000 */
[----:B------:R-:W4:Y:S01]  /*3d90*/  LDCU UR6, c[0x0][0x38c] ;  /* 0x00007180ff0677ac */ /* 0x000f220008000800 */
[----:B------:R-:W-:Y:S01]  /*3da0*/  LOP3.LUT R3, R3, 0xffff, RZ, 0xc0, !PT ;  /* 0x0000ffff03037812 */ /* 0x000fe200078ec0ff */
[----:B-1----:R-:W-:Y:S01]  /*3db0*/  IMAD.MOV.U32 R9, RZ, RZ, 0x1 ;  /* 0x00000001ff097424 */ /* 0x002fe200078e00ff */
[----:B------:R-:W-:Y:S01]  /*3dc0*/  LOP3.LUT R2, R2, 0xffff, RZ, 0xc0, !PT ;  /* 0x0000ffff02027812 */ /* 0x000fe200078ec0ff */
[----:B------:R-:W-:Y:S01]  /*3dd0*/  IMAD.MOV.U32 R8, RZ, RZ, RZ ;  /* 0x000000ffff087224 */ /* 0x000fe200078e00ff */
[----:B------:R-:W-:Y:S01]  /*3de0*/  R2UR UR20, R3 ;  /* 0x00000000031472ca */ /* 0x000fe200000e0000 */
[----:B------:R-:W-:Y:S01]  /*3df0*/  UMOV UR24, URZ ;  /* 0x000000ff00187c82 */ /* 0x000fe20008000000 */
[----:B------:R-:W-:-:S02]  /*3e00*/  R2UR UR30, R2 ;  /* 0x00000000021e72ca */ /* 0x000fc400000e0000 */
[----:B------:R-:W-:Y:S01]  /*3e10*/  CS2R R2, SRZ ;  /* 0x0000000000027805 */ /* 0x000fe2000001ff00 */
[----:B------:R-:W-:Y:S01]  /*3e20*/  UMOV UR15, URZ ;  /* 0x000000ff000f7c82 */ /* 0x000fe20008000000 */
[----:B---3--:R-:W-:Y:S01]  /*3e30*/  ULEA UR17, UR4, UR17, 0x18 ;  /* 0x0000001104117291 */ /* 0x008fe2000f8ec0ff */
[----:B------:R-:W-:Y:S01]  /*3e40*/  UMOV UR14, URZ ;  /* 0x000000ff000e7c82 */ /* 0x000fe20008000000 */
[----:B------:R-:W-:Y:S02]  /*3e50*/  UISETP.NE.AND UP3, UPT, UR33, URZ, UPT ;  /* 0x000000ff2100728c */ /* 0x000fe4000bf65270 */
[----:B------:R-:W-:Y:S02]  /*3e60*/  UIADD3 UR5, UPT, UPT, UR17, 0x8400, URZ ;  /* 0x0000840011057890 */ /* 0x000fe4000fffe0ff */
[----:B------:R-:W-:-:S03]  /*3e70*/  UIADD3 UR4, UPT, UPT, UR17, 0x28400, URZ ;  /* 0x0002840011047890 */ /* 0x000fc6000fffe0ff */
[----:B--2---:R-:W1:Y:S01]  /*3e80*/  LDS R0, [UR17+0x1e0] ;  /* 0x0001e011ff007984 */ /* 0x004e620008000800 */
[----:B----4-:R-:W-:Y:S02]  /*3e90*/  UIADD3 UR6, UPT, UPT, UR6, 0x3f, URZ ;  /* 0x0000003f06067890 */ /* 0x010fe4000fffe0ff */
[----:B------:R-:W-:Y:S02]  /*3ea0*/  USHF.R.U32.HI UR5, URZ, 0x4, UR5 ;  /* 0x00000004ff057899 */ /* 0x000fe40008011605 */
[----:B------:R-:W-:Y:S02]  /*3eb0*/  USHF.R.S32.HI UR25, URZ, 0x1f, UR6 ;  /* 0x0000001fff197899 */ /* 0x000fe40008011406 */
[----:B------:R-:W-:Y:S02]  /*3ec0*/  USHF.R.U32.HI UR4, URZ, 0x4, UR4 ;  /* 0x00000004ff047899 */ /* 0x000fe40008011604 */
[----:B------:R-:W-:Y:S02]  /*3ed0*/  ULEA.HI UR25, UR25, UR6, URZ, 0x6 ;  /* 0x0000000619197291 */ /* 0x000fe4000f8f30ff */
[----:B------:R-:W-:-:S02]  /*3ee0*/  ULOP3.LUT UR5, UR5, 0x3fff, URZ, 0xc0, !UPT ;  /* 0x00003fff05057892 */ /* 0x000fc4000f8ec0ff */
[----:B------:R-:W-:Y:S02]  /*3ef0*/  USHF.R.S32.HI UR25, URZ, 0x6, UR25 ;  /* 0x00000006ff197899 */ /* 0x000fe40008011419 */
[----:B------:R-:W-:Y:S02]  /*3f00*/  ULOP3.LUT UR22, UR4, 0x3fff, URZ, 0xc0, !UPT ;  /* 0x00003fff04167892 */ /* 0x000fe4000f8ec0ff */
[----:B------:R-:W-:Y:S02]  /*3f10*/  UISETP.LT.AND UP0, UPT, UR25, 0x1, UPT ;  /* 0x000000011900788c */ /* 0x000fe4000bf01270 */
[----:B------:R-:W-:Y:S02]  /*3f20*/  ULOP3.LUT UR21, UR5, 0x10000, URZ, 0xfc, !UPT ;  /* 0x0001000005157892 */ /* 0x000fe4000f8efcff */
[----:B------:R-:W-:Y:S02]  /*3f30*/  ULOP3.LUT UR22, UR22, 0x10000, URZ, 0xfc, !UPT ;  /* 0x0001000016167892 */ /* 0x000fe4000f8efcff */
[----:B------:R-:W-:Y:S01]  /*3f40*/  USEL UR31, UR25, 0x1, !UP0 ;  /* 0x00000001191f7887 */ /* 0x000fe2000c000000 */
[----:B------:R-:W-:Y:S01]  /*3f50*/  UMOV UR28, 0x0 ;  /* 0x00000000001c7882 */ /* 0x000fe20000000000 */
[----:B------:R-:W-:Y:S01]  /*3f60*/  UMOV UR29, 0x10200010 ;  /* 0x10200010001d7882 */ /* 0x000fe20000000000 */
[----:B------:R-:W-:Y:S01]  /*3f70*/  UMOV UR26, 0x0 ;  /* 0x00000000001a7882 */ /* 0x000fe20000000000 */
[----:B------:R-:W-:Y:S01]  /*3f80*/  UMOV UR27, 0x10200010 ;  /* 0x10200010001b7882 */ /* 0x000fe20000000000 */
[----:B-1----:R-:W-:-:S15]  /*3f90*/  R2UR UR32, R0 ;  /* 0x00000000002072ca */ /* 0x002fde00000e0000 */
.L_x_87:
[C---:B------:R-:W-:Y:S02]  /*3fa0*/  LEA R0, R8.reuse, UR17, 0x3 ;  /* 0x0000001108007c11 */ /* 0x040fe4000f8e18ff */
[----:B------:R-:W-:Y:S02]  /*3fb0*/  SHF.L.U32 R5, R3, 0x1f, RZ ;  /* 0x0000001f03057819 */ /* 0x000fe400000006ff */
[----:B------:R-:W-:Y:S02]  /*3fc0*/  LEA R4, R8, UR17, 0x4 ;  /* 0x0000001108047c11 */ /* 0x000fe4000f8e20ff */
[----:B------:R-:W1:Y:S02]  /*3fd0*/  SYNCS.PHASECHK.TRANS64.TRYWAIT P0, [R0+URZ+0x130], R5 ;  /* 0x00013005000075a7 */ /* 0x000e6400080011ff */
[----:B-1-3--:R-:W-:Y:S05]  /*3fe0*/  @!P0 BRA `(.L_x_80) ;  /* 0x0000005c00f08947 */ /* 0x00afea0003800000 */
.L_x_179:
[----:B-1----:R-:W1:Y:S01]  /*3ff0*/  LDS.128 R4, [R4+0x1c0] ;  /* 0x0001c00004047984 */ /* 0x002e620000000c00 */
[----:B------:R-:W-:Y:S02]  /*4000*/  VIADD R0, R0, 0x140 ;  /* 0x0000014000007836 */ /* 0x000fe40000000000 */
[----:B------:R-:W-:Y:S01]  /*4010*/  VIADD R8, R8, 0x1 ;  /* 0x0000000108087836 */ /* 0x000fe20000000000 */
[----:B------:R-:W-:Y:S01]  /*4020*/  @!PT LDS RZ, [RZ] ;  /* 0x00000000fffff984 */ /* 0x000fe20000000800 */
[----:B------:R-:W-:Y:S01]  /*4030*/  @!PT LDS RZ, [RZ] ;  /* 0x00000000fffff984 */ /* 0x000fe20000000800 */
[----:B------:R-:W-:Y:S01]  /*4040*/  @!PT LDS RZ, [RZ] ;  /* 0x00000000fffff984 */ /* 0x000fe20000000800 */
[----:B------:R-:W-:Y:S01]  /*4050*/  @!PT LDS RZ, [RZ] ;  /* 0x00000000fffff984 */ /* 0x000fe20000000800 */
[----:B------:R2:W-:Y:S06]  /*4060*/  MEMBAR.ALL.CTA ;  /* 0x0000000000007992 */ /* 0x0005ec0000008000 */
[----:B--2---:R-:W2:Y:S01]  /*4070*/  FENCE.VIEW.ASYNC.S ;  /* 0x00000000000073c6 */ /* 0x004ea20000000000 */
[----:B------:R-:W-:-:S04]  /*4080*/  PRMT R0, RZ, 0x654, R0 ;  /* 0x00000654ff007816 */ /* 0x000fc80000000000 */
[----:B--2---:R2:W-:Y:S01]  /*4090*/  SYNCS.ARRIVE.TRANS64.RED.A1T0 RZ, [R0+URZ], RZ ;  /* 0x000000ff00ff79a7 */ /* 0x0045e200081004ff */
[----:B-1----:R-:W-:Y:S01]  /*40a0*/  LOP3.LUT P1, RZ, R6, 0x1, RZ, 0xc0, !PT ;  /* 0x0000000106ff7812 */ /* 0x002fe2000782c0ff */
[----:B--2---:R-:W-:-:S12]  /*40b0*/  BRA.U UP3, `(.L_x_81) ;  /* 0x0000000103e07547 */ /* 0x004fd8000b800000 */
[----:B------:R-:W1:Y:S01]  /*40c0*/  LDCU UR4, c[0x0][0x38c] ;  /* 0x00007180ff0477ac */ /* 0x000e620008000800 */
[----:B------:R-:W-:Y:S02]  /*40d0*/  PLOP3.LUT P2, PT, PT, PT, PT, 0x80, 0x8 ;  /* 0x000000000008781c */ /* 0x000fe40003f4f070 */
[----:B------:R-:W-:Y:S01]  /*40e0*/  SHF.L.U32 R5, R9, 0x1f, RZ ;  /* 0x0000001f09057819 */ /* 0x000fe200000006ff */
[----:B------:R-:W-:Y:S02]  /*40f0*/  ULEA UR23, UR24, UR17, 0x3 ;  /* 0x0000001118177291 */ /* 0x000fe4000f8e18ff */
[----:B------:R-:W-:Y:S02]  /*4100*/  ULEA UR18, UR24, UR32, 0x7 ;  /* 0x0000002018127291 */ /* 0x000fe4000f8e38ff */
[----:B-1----:R-:W-:-:S06]  /*4110*/  UISETP.GE.AND UP0, UPT, UR4, 0x1, UPT ;  /* 0x000000010400788c */ /* 0x002fcc000bf06270 */
[----:B------:R-:W-:-:S05]  /*4120*/  PLOP3.LUT P0, PT, PT, PT, UP0, 0x80, 0x8 ;  /* 0x000000000008781c */ /* 0x000fca0003f0f008 */
[----:B------:R-:W-:-:S08]  /*4130*/  @UP0 ULEA UR4, UR15, UR17, 0x3 ;  /* 0x000000110f040291 */ /* 0x000fd0000f8e18ff */
[----:B------:R-:W-:-:S04]  /*4140*/  @P0 SHF.L.U32 R0, R2, 0x1f, RZ ;  /* 0x0000001f02000819 */ /* 0x000fc800000006ff */
[----:B------:R1:W2:Y:S01]  /*4150*/  @P0 SYNCS.PHASECHK.TRANS64.TRYWAIT P2, [UR4], R0 ;  /* 0x00000000ff0005a7 */ /* 0x0002a20008041104 */
[----:B------:R-:W3:Y:S02]  /*4160*/  SYNCS.PHASECHK.TRANS64.TRYWAIT P0, [UR23+0x170], R5 ;  /* 0x00017005ff0075a7 */ /* 0x000ee40008001117 */
[----:B-123--:R-:W-:Y:S05]  /*4170*/  @!P0 BRA `(.L_x_82) ;  /* 0x0000005c00a08947 */ /* 0x00efea0003800000 */
.L_x_181:
[----:B------:R-:W-:Y:S01]  /*4180*/  UMOV UR19, UR14 ;  /* 0x0000000e00137c82 */ /* 0x000fe20008000000 */
[----:B------:R-:W-:Y:S05]  /*4190*/  BRA.U !UP0, `(.L_x_83) ;  /* 0x0000000108987547 */ /* 0x000fea000b800000 */
[----:B------:R-:W-:Y:S02]  /*41a0*/  UIADD3 UR19, UPT, UPT, UR31, UR14, URZ ;  /* 0x0000000e1f137290 */ /* 0x000fe4000fffe0ff */
[----:B------:R-:W-:Y:S01]  /*41b0*/  UPLOP3.LUT UP2, UPT, UPT, UPT, UPT, 0x40, 0x4 ;  /* 0x000000000004789c */ /* 0x000fe20003f4e870 */
[----:B------:R-:W-:Y:S01]  /*41c0*/  UMOV UR16, UR25 ;  /* 0x0000001900107c82 */ /* 0x000fe20008000000 */
[----:B------:R-:W-:-:S09]  /*41d0*/  UMOV UR6, UR15 ;  /* 0x0000000f00067c82 */ /* 0x000fd20008000000 */
.L_x_86:
[----:B--2---:R-:W-:Y:S01]  /*41e0*/  ULEA UR5, UR6, UR17, 0x3 ;  /* 0x0000001106057291 */ /* 0x004fe2000f8e18ff */
[----:B---3--:R-:W-:Y:S11]  /*41f0*/  @P2 BRA `(.L_x_84) ;  /* 0x00000000000c2947 */ /* 0x008ff60003800000 */
[----:B-1----:R-:W-:Y:S04]  /*4200*/  SHF.L.U32 R5, R2, 0x1f, RZ ;  /* 0x0000001f02057819 */ /* 0x002fe800000006ff */
[----:B------:R-:W1:Y:S02]  /*4210*/  SYNCS.PHASECHK.TRANS64.TRYWAIT P0, [UR5], R5 ;  /* 0x00000005ff0075a7 */ /* 0x000e640008001105 */
[----:B-1----:R-:W-:Y:S05]  /*4220*/  @!P0 BRA `(.L_x_85) ;  /* 0x0000005c008c8947 */ /* 0x002fea0003800000 */
.L_x_84:
[----:B------:R-:W-:Y:S01]  /*4230*/  UISETP.NE.AND UP0, UPT, UR16, 0x1, UPT ;  /* 0x000000011000788c */ /* 0x000fe2000bf05270 */
[----:B------:R-:W-:Y:S01]  /*4240*/  PLOP3.LUT P2, PT, PT, PT, PT, 0x80, 0x8 ;  /* 0x000000000008781c */ /* 0x000fe20003f4f070 */
[----:B------:R-:W-:Y:S02]  /*4250*/  UIADD3 UR4, UPT, UPT, UR6, 0x1, URZ ;  /* 0x0000000106047890 */ /* 0x000fe4000fffe0ff */
[----:B------:R-:W-:Y:S02]  /*4260*/  ULEA UR12, UR6, UR22, 0x8 ;  /* 0x00000016060c7291 */ /* 0x000fe4000f8e40ff */
[----:B------:R-:W-:Y:S01]  /*4270*/  UISETP.NE.AND UP1, UPT, UR4, 0x10, UPT ;  /* 0x000000100400788c */ /* 0x000fe2000bf25270 */
[----:B------:R-:W-:Y:S01]  /*4280*/  PLOP3.LUT P0, PT, PT, PT, UP0, 0x80, 0x8 ;  /* 0x000000000008781c */ /* 0x000fe20003f0f008 */
[----:B------:R-:W-:Y:S02]  /*4290*/  UIADD3 UR10, UPT, UPT, UR12, 0x2, URZ ;  /* 0x000000020c0a7890 */ /* 0x000fe4000fffe0ff */
[----:B------:R-:W-:Y:S02]  /*42a0*/  USEL UR7, URZ, 0x1, UP1 ;  /* 0x00000001ff077887 */ /* 0x000fe40008800000 */
[----:B------:R-:W-:Y:S02]  /*42b0*/  USEL UR15, UR4, URZ, UP1 ;  /* 0x000000ff040f7287 */ /* 0x000fe40008800000 */
[----:B------:R-:W-:Y:S02]  /*42c0*/  UIADD3 UR14, UPT, UPT, UR14, 0x1, URZ ;  /* 0x000000010e0e7890 */ /* 0x000fe4000fffe0ff */
[----:B------:R-:W-:Y:S01]  /*42d0*/  @UP0 ULEA UR4, UR15, UR17, 0x3 ;  /* 0x000000110f040291 */ /* 0x000fe2000f8e18ff */
[----:B------:R-:W-:Y:S01]  /*42e0*/  LOP3.LUT R2, R2, UR7, RZ, 0x3c, !PT ;  /* 0x0000000702027c12 */ /* 0x000fe2000f8e3cff */
[----:B------:R-:W-:Y:S01]  /*42f0*/  UIADD3 UR7, UPT, UPT, UR5, 0x80, URZ ;  /* 0x0000008005077890 */ /* 0x000fe2000fffe0ff */
[----:B------:R-:W-:Y:S02]  /*4300*/  UMOV UR13, 0x80004020 ;  /* 0x80004020000d7882 */ /* 0x000fe40000000000 */
[----:B-1----:R-:W-:Y:S01]  /*4310*/  @P0 SHF.L.U32 R0, R2, 0x1f, RZ ;  /* 0x0000001f02000819 */ /* 0x002fe200000006ff */
[----:B------:R-:W-:Y:S01]  /*4320*/  UMOV UR5, 0x80004020 ;  /* 0x8000402000057882 */ /* 0x000fe20000000000 */
[----:B------:R-:W-:Y:S01]  /*4330*/  UMOV UR11, 0x80004020 ;  /* 0x80004020000b7882 */ /* 0x000fe20000000000 */
[----:B------:R-:W-:Y:S01]  /*4340*/  UMOV UR9, 0x80004020 ;  /* 0x8000402000097882 */ /* 0x000fe20000000000 */
[----:B------:R2:W3:Y:S01]  /*4350*/  @P0 SYNCS.PHASECHK.TRANS64.TRYWAIT P2, [UR4], R0 ;  /* 0x00000000ff0005a7 */ /* 0x0004e20008041104 */
[----:B------:R-:W-:Y:S02]  /*4360*/  ULEA UR4, UR6, UR21, 0x9 ;  /* 0x0000001506047291 */ /* 0x000fe4000f8e48ff */
[----:B------:R-:W-:Y:S02]  /*4370*/  UISETP.NE.AND UP0, UPT, UR14, UR19, UPT ;  /* 0x000000130e00728c */ /* 0x000fe4000bf05270 */
[----:B------:R-:W-:Y:S02]  /*4380*/  UIADD3 UR8, UPT, UPT, UR4, 0x2, URZ ;  /* 0x0000000204087890 */ /* 0x000fe4000fffe0ff */
[----:B------:R-:W-:Y:S01]  /*4390*/  UIADD3 UR16, UPT, UPT, UR16, -0x1, URZ ;  /* 0xffffffff10107890 */ /* 0x000fe2000fffe0ff */
[----:B------:R-:W-:Y:S02]  /*43a0*/  UMOV UR6, UR15 ;  /* 0x0000000f00067c82 */ /* 0x000fe40008000000 */
[----:B------:R2:W-:Y:S01]  /*43b0*/  UTCQMMA.2CTA gdesc[UR4], gdesc[UR12], tmem[UR18], tmem[UR28], idesc[UR29], UP2 ;  /* 0x00ff1c0c040075ea */ /* 0x0005e20009200312 */
[----:B------:R-:W-:Y:S03]  /*43c0*/  UPLOP3.LUT UP2, UPT, UPT, UPT, UPT, 0x80, 0x8 ;  /* 0x000000000008789c */ /* 0x000fe60003f4f070 */
[----:B------:R2:W-:Y:S01]  /*43d0*/  UTCQMMA.2CTA gdesc[UR8], gdesc[UR10], tmem[UR18], tmem[UR26], idesc[UR27], UPT ;  /* 0x00ff1a0a080075ea */ /* 0x0005e2000ba00312 */
[----:B------:R2:W-:Y:S01]  /*43e0*/  UTCBAR.2CTA.MULTICAST [UR7], URZ, UR20 ;  /* 0x000000ff070073e9 */ /* 0x0005e20008200814 */
[----:B------:R-:W-:Y:S06]  /*43f0*/  BRA.U UP0, `(.L_x_86) ;  /* 0xfffffffd00787547 */ /* 0x000fec000b83ffff */
.L_x_83:
[----:B--2---:R-:W-:Y:S01]  /*4400*/  UIADD3 UR4, UPT, UPT, UR23, 0x150, URZ ;  /* 0x0000015017047890 */ /* 0x004fe2000fffe0ff */
[----:B------:R-:W-:-:S08]  /*4410*/  UMOV UR14, UR19 ;  /* 0x00000013000e7c82 */ /* 0x000fd00008000000 */
[----:B------:R2:W-:Y:S01]  /*4420*/  UTCBAR.2CTA.MULTICAST [UR4], URZ, UR30 ;  /* 0x000000ff040073e9 */ /* 0x0005e2000820081e */
[----:B------:R-:W-:Y:S02]  /*4430*/  NOP ;  /* 0x0000000000007918 */ /* 0x000fe40000000000 */
.L_x_81:
[----:B--2---:R-:W-:Y:S01]  /*4440*/  UIADD3 UR4, UPT, UPT, UR24, 0x1, URZ ;  /* 0x0000000118047890 */ /* 0x004fe2000fffe0ff */
[----:B------:R-:W-:-:S03]  /*4450*/  ISETP.NE.AND P0, PT, R8, 0x2, PT ;  /* 0x000000020800780c */ /* 0x000fc60003f05270 */
[----:B------:R-:W-:Y:S01]  /*4460*/  UISETP.NE.AND UP0, UPT, UR4, 0x4, UPT ;  /* 0x000000040400788c */ /* 0x000fe2000bf05270 */
[----:B-1----:R-:W-:Y:S02]  /*4470*/  SEL R0, RZ, 0x1, P0 ;  /* 0x00000001ff007807 */ /* 0x002fe40000000000 */
[----:B------:R-:W-:Y:S01]  /*4480*/  SEL R8, R8, RZ, P0 ;  /* 0x000000ff08087207 */ /* 0x000fe20000000000 */
[----:B------:R-:W-:Y:S01]  /*4490*/  USEL UR5, URZ, 0x1, UP0 ;  /* 0x00000001ff057887 */ /* 0x000fe20008000000 */
[----:B------:R-:W-:Y:S01]  /*44a0*/  LOP3.LUT R3, R3, R0, RZ, 0x3c, !PT ;  /* 0x0000000003037212 */ /* 0x000fe200078e3cff */
[----:B------:R-:W-:-:S04]  /*44b0*/  USEL UR24, UR4, URZ, UP0 ;  /* 0x000000ff04187287 */ /* 0x000fc80008000000 */
[----:B------:R-:W-:Y:S01]  /*44c0*/  LOP3.LUT R9, R9, UR5, RZ, 0x3c, !PT ;  /* 0x0000000509097c12 */ /* 0x000fe2000f8e3cff */
[----:B------:R-:W-:Y:S07]  /*44d0*/  @P1 BRA `(.L_x_87) ;  /* 0xfffffff800b01947 */ /* 0x000fee000383ffff */
[----:B------:R-:W1:Y:S01]  /*44e0*/  S2UR UR8, SR_CgaCtaId ;  /* 0x00000000000879c3 */ /* 0x000e620000008800 */
[----:B------:R-:W-:Y:S01]  /*44f0*/  ELECT P0, URZ, PT ;  /* 0x0000000000ff782f */ /* 0x000fe20003800000 */
[----:B------:R-:W-:Y:S01]  /*4500*/  HFMA2 R0, -RZ, RZ, 0, 5.9604644775390625e-08 ;  /* 0x00000001ff007431 */ /* 0x000fe200000001ff */
[----:B------:R-:W-:-:S05]  /*4510*/  UMOV UR4, 0x40 ;  /* 0x0000004000047882 */ /* 0x000fca0000000000 */
[----:B------:R-:W-:Y:S01]  /*4520*/  UVIRTCOUNT.DEALLOC.SMPOOL 0x80 ;  /* 0x000000800000784c */ /* 0x000fe20000000000 */
[----:B------:R-:W-:Y:S02]  /*4530*/  UISETP.NE.AND UP1, UPT, UR33, URZ, UPT ;  /* 0x000000ff2100728c */ /* 0x000fe4000bf25270 */
[----:B-1----:R-:W-:-:S09]  /*4540*/  ULEA UR8, UR8, UR4, 0x18 ;  /* 0x0000000408087291 */ /* 0x002fd2000f8ec0ff */
[----:B------:R1:W-:Y:S01]  /*4550*/  @P0 STS.U8 [UR8+0x1c], R0 ;  /* 0x00001c00ff000988 */ /* 0x0003e20008000008 */
[----:B------:R-:W-:Y:S05]  /*4560*/  BRA.U UP1, `(.L_x_88) ;  /* 0x0000000101a07547 */ /* 0x000fea000b800000 */
[----:B------:R-:W-:Y:S01]  /*4570*/  UIADD3 UR7, UPT, UPT, UR17, 0x170, URZ ;  /* 0x0000017011077890 */ /* 0x000fe2000fffe0ff */
[----:B------:R-:W-:-:S03]  /*4580*/  SHF.L.U32 R3, R9, 0x1f, RZ ;  /* 0x0000001f09037819 */ /* 0x000fc600000006ff */
[----:B------:R-:W-:-:S09]  /*4590*/  ULEA UR4, UR24, UR7, 0x3 ;  /* 0x0000000718047291 */ /* 0x000fd2000f8e18ff */
[----:B------:R-:W2:Y:S02]  /*45a0*/  SYNCS.PHASECHK.TRANS64.TRYWAIT P0, [UR4], R3 ;  /* 0x00000003ff0075a7 */ /* 0x000ea40008001104 */
[----:B--2---:R-:W-:Y:S05]  /*45b0*/  @!P0 BRA `(.L_x_89) ;  /* 0x0000005800c08947 */ /* 0x004fea0003800000 */
.L_x_184:
        /* <DEDUP_REMOVED lines=9> */
.L_x_186:
        /* <DEDUP_REMOVED lines=9> */
.L_x_188:
[----:B------:R-:W-:-:S04]  /*46e0*/  UIADD3 UR4, UPT, UPT, UR4, 0x1, URZ ;  /* 0x0000000104047890 */ /* 0x000fc8000fffe0ff */
[----:B------:R-:W-:-:S04]  /*46f0*/  UISETP.NE.AND UP0, UPT, UR4, 0x4, UPT ;  /* 0x000000040400788c */ /* 0x000fc8000bf05270 */
[----:B------:R-:W-:Y:S02]  /*4700*/  USEL UR5, URZ, 0x1, UP0 ;  /* 0x00000001ff057887 */ /* 0x000fe40008000000 */
[----:B------:R-:W-:-:S04]  /*4710*/  USEL UR4, UR4, URZ, UP0 ;  /* 0x000000ff04047287 */ /* 0x000fc80008000000 */
[----:B------:R-:W-:Y:S01]  /*4720*/  ULEA UR4, UR4, UR7, 0x3 ;  /* 0x0000000704047291 */ /* 0x000fe2000f8e18ff */
[----:B-1----:R-:W-:-:S04]  /*4730*/  LOP3.LUT R3, R2, UR5, RZ, 0x3c, !PT ;  /* 0x0000000502037c12 */ /* 0x002fc8000f8e3cff */
[----:B------:R-:W-:Y:S01]  /*4740*/  SHF.L.U32 R3, R3, 0x1f, RZ ;  /* 0x0000001f03037819 */ /* 0x000fe200000006ff */
[----:B------:R-:W-:-:S04]  /*4750*/  IMAD.U32 R0, RZ, RZ, UR4 ;  /* 0x00000004ff007e24 */ /* 0x000fc8000f8e00ff */
[----:B------:R1:W2:Y:S03]  /*4760*/  SYNCS.PHASECHK.TRANS64.TRYWAIT P0, [R0+URZ], R3 ;  /* 0x00000003000075a7 */ /* 0x0002a600080011ff */
[----:B--2---:R-:W-:Y:S05]  /*4770*/  @!P0 NANOSLEEP.SYNCS 0x989680 ;  /* 0x009896800000895d */ /* 0x004fea0003900000 */
[----:B------:R-:W2:Y:S02]  /*4780*/  @!P0 SYNCS.PHASECHK.TRANS64 P0, [R0+URZ], R3 ;  /* 0x00000003000085a7 */ /* 0x000ea400080010ff */
[----:B--2---:R-:W-:Y:S05]  /*4790*/  @P0 BRA `(.L_x_92) ;  /* 0x0000000000200947 */ /* 0x004fea0003800000 */
.L_x_93:
[----:B--2---:R2:W4:Y:S02]  /*47a0*/  SYNCS.PHASECHK.TRANS64.TRYWAIT P0, [R0+URZ], R3 ;  /* 0x00000003000075a7 */ /* 0x00452400080011ff */
[----:B----4-:R-:W-:Y:S05]  /*47b0*/  @!P0 NANOSLEEP.SYNCS 0x989680 ;  /* 0x009896800000895d */ /* 0x010fea0003900000 */
[----:B------:R-:W4:Y:S02]  /*47c0*/  @!P0 SYNCS.PHASECHK.TRANS64 P0, [R0+URZ], R3 ;  /* 0x00000003000085a7 */ /* 0x000f2400080010ff */
[----:B----4-:R-:W-:Y:S05]  /*47d0*/  @!P0 BRA `(.L_x_93) ;  /* 0xfffffffc00f08947 */ /* 0x010fea000383ffff */
[----:B------:R-:W-:Y:S05]  /*47e0*/  BRA `(.L_x_92) ;  /* 0x00000000000c7947 */ /* 0x000fea0003800000 */
.L_x_88:
[----:B------:R-:W-:-:S04]  /*47f0*/  UIADD3 UR4, UPT, UPT, UR17, 0x1b0, URZ ;  /* 0x000001b011047890 */ /* 0x000fc8000fffe0ff */
[----:B------:R-:W-:-:S09]  /*4800*/  UPRMT UR4, UR34, 0x654, UR4 ;  /* 0x0000065422047896 */ /* 0x000fd20008000004 */
[----:B------:R-:W-:Y:S03]  /*4810*/  SYNCS.ARRIVE.TRANS64.RED.A1T0 RZ, [UR4], RZ ;  /* 0x000000ffffff79a7 */ /* 0x000fe60008100404 */
.L_x_92:
[----:B-12---:R-:W-:Y:S01]  /*4820*/  SHF.L.U32 R3, RZ, 0x1f, RZ ;  /* 0x0000001fff037819 */ /* 0x006fe200000006ff */
[----:B------:R-:W-:Y:S01]  /*4830*/  UIADD3 UR4, UPT, UPT, UR17, 0x1b0, URZ ;  /* 0x000001b011047890 */ /* 0x000fe2000fffe0ff */
[----:B------:R-:W-:Y:S02]  /*4840*/  PLOP3.LUT P0, PT, PT, PT, UP1, 0x80, 0x8 ;  /* 0x000000000008781c */ /* 0x000fe40003f0f018 */
[----:B------:R-:W1:Y:S02]  /*4850*/  SYNCS.PHASECHK.TRANS64.TRYWAIT P1, [UR17+0x1b0], R3 ;  /* 0x0001b003ff0075a7 */ /* 0x000e640008021111 */
[----:B-1----:R-:W-:Y:S09]  /*4860*/  @!P1 BRA `(.L_x_94) ;  /* 0x00000058005c9947 */ /* 0x002ff20003800000 */
.L_x_190:
[----:B------:R-:W-:Y:S01]  /*4870*/  @!UP1 UPRMT UR4, UR34, 0x654, UR4 ;  /* 0x0000065422049896 */ /* 0x000fe20008000004 */
[----:B------:R-:W-:Y:S01]  /*4880*/  UMOV UR5, 0xffff ;  /* 0x0000ffff00057882 */ /* 0x000fe20000000000 */
[----:B------:R-:W-:-:S07]  /*4890*/  UMOV UR6, 0x1 ;  /* 0x0000000100067882 */ /* 0x000fce0000000000 */
[----:B------:R-:W-:Y:S01]  /*48a0*/  @!P0 SYNCS.ARRIVE.TRANS64.RED.A1T0 RZ, [UR4], RZ ;  /* 0x000000ffffff89a7 */ /* 0x000fe20008100404 */
[----:B------:R-:W-:Y:S01]  /*48b0*/  NOP ;  /* 0x0000000000007918 */ /* 0x000fe20000000000 */
[----:B-1----:R-:W1:Y:S01]  /*48c0*/  LDS R0, [UR8+0x14] ;  /* 0x00001408ff007984 */ /* 0x002e620008000800 */
[----:B------:R-:W-:-:S04]  /*48d0*/  ULOP3.LUT UR4, UR32, 0xffff, URZ, 0xc0, !UPT ;  /* 0x0000ffff20047892 */ /* 0x000fc8000f8ec0ff */
[----:B------:R-:W-:-:S04]  /*48e0*/  USHF.R.U32.HI UR4, URZ, 0x5, UR4 ;  /* 0x00000005ff047899 */ /* 0x000fc80008011604 */
[----:B------:R-:W-:Y:S02]  /*48f0*/  USHF.L.U32 UR5, UR5, UR4, URZ ;  /* 0x0000000405057299 */ /* 0x000fe400080006ff */
[----:B------:R-:W-:-:S04]  /*4900*/  USHF.L.U32 UR4, UR6, UR4, URZ ;  /* 0x0000000406047299 */ /* 0x000fc800080006ff */
[----:B-1----:R-:W-:-:S04]  /*4910*/  LOP3.LUT R0, R0, UR5, RZ, 0xc0, !PT ;  /* 0x0000000500007c12 */ /* 0x002fc8000f8ec0ff */
[----:B------:R-:W-:-:S13]  /*4920*/  ISETP.NE.AND P0, PT, R0, UR5, PT ;  /* 0x0000000500007c0c */ /* 0x000fda000bf05270 */
[----:B------:R-:W-:Y:S05]  /*4930*/  @P0 BRA `(.L_x_95) ;  /* 0x0000000000580947 */ /* 0x000fea0003800000 */
[----:B------:R-:W1:Y:S02]  /*4940*/  LDS R0, [UR8+0x18] ;  /* 0x00001808ff007984 */ /* 0x000e640008000800 */
[----:B-1----:R-:W-:-:S04]  /*4950*/  LOP3.LUT R0, R0, UR4, RZ, 0xc0, !PT ;  /* 0x0000000400007c12 */ /* 0x002fc8000f8ec0ff */
[----:B------:R-:W-:-:S13]  /*4960*/  ISETP.NE.AND P0, PT, R0, UR4, PT ;  /* 0x0000000400007c0c */ /* 0x000fda000bf05270 */
[----:B------:R-:W-:Y:S05]  /*4970*/  @P0 BRA `(.L_x_96) ;  /* 0x00000000003c0947 */ /* 0x000fea0003800000 */
[----:B------:R-:W1:Y:S01]  /*4980*/  S2R R2, SR_LANEID ;  /* 0x0000000000027919 */ /* 0x000e620000000000 */
[----:B------:R-:W-:Y:S01]  /*4990*/  ULOP3.LUT UR5, URZ, UR5, URZ, 0x33, !UPT ;  /* 0x00000005ff057292 */ /* 0x000fe2000f8e33ff */
[----:B------:R-:W-:Y:S01]  /*49a0*/  LOP3.LUT R4, RZ, UR4, RZ, 0x33, !PT ;  /* 0x00000004ff047c12 */ /* 0x000fe2000f8e33ff */
[----:B------:R-:W-:Y:S02]  /*49b0*/  VOTEU.ANY UR4, UPT, PT ;  /* 0x0000000000047886 */ /* 0x000fe400038e0100 */
[----:B------:R-:W-:Y:S01]  /*49c0*/  UFLO.U32 UR4, UR4 ;  /* 0x00000004000472bd */ /* 0x000fe200080e0000 */
[----:B------:R-:W2:Y:S01]  /*49d0*/  REDUX UR6, R4 ;  /* 0x00000000040673c4 */ /* 0x000ea20000000000 */
[----:B------:R-:W-:-:S06]  /*49e0*/  IMAD.U32 R0, RZ, RZ, UR5 ;  /* 0x00000005ff007e24 */ /* 0x000fcc000f8e00ff */
[----:B------:R4:W-:Y:S01]  /*49f0*/  UTCATOMSWS.AND URZ, UR5 ;  /* 0x0000000500ff79e3 */ /* 0x0009e20008000000 */
[----:B------:R-:W3:Y:S01]  /*4a00*/  REDUX UR7, R0 ;  /* 0x00000000000773c4 */ /* 0x000ee20000000000 */
[----:B-1----:R-:W-:Y:S01]  /*4a10*/  ISETP.EQ.U32.AND P0, PT, R2, UR4, PT ;  /* 0x0000000402007c0c */ /* 0x002fe2000bf02070 */
[----:B--2---:R-:W-:Y:S01]  /*4a20*/  IMAD.U32 R2, RZ, RZ, UR6 ;  /* 0x00000006ff027e24 */ /* 0x004fe2000f8e00ff */
[----:B---3--:R-:W-:-:S11]  /*4a30*/  MOV R3, UR7 ;  /* 0x0000000700037c02 */ /* 0x008fd60008000f00 */
[----:B------:R4:W-:Y:S04]  /*4a40*/  @P0 ATOMS.AND RZ, [UR8+0x14], R3 ;  /* 0x00001403ffff098c */ /* 0x0009e8000a800008 */
[----:B------:R4:W-:Y:S01]  /*4a50*/  @P0 ATOMS.AND RZ, [UR8+0x18], R2 ;  /* 0x00001802ffff098c */ /* 0x0009e2000a800008 */
[----:B------:R-:W-:Y:S05]  /*4a60*/  BRA `(.L_x_97) ;  /* 0x0000000000147947 */ /* 0x000fea0003800000 */
.L_x_96:
[----:B------:R-:W-:Y:S02]  /*4a70*/  MOV R2, 0x4a90 ;  /* 0x00004a9000027802 */ /* 0x000fe40000000f00 */
[----:B---3-5:R-:W-:Y:S05]  /*4a80*/  CALL.REL.NOINC `($__internal_0_$__cuda_sm10x_tcgen05_guardrail_trap_col_being_dealloced_not_returned_by_alloc) ;  /* 0x0000005800b07944 */ /* 0x028fea0003c00000 */
[----:B------:R-:W-:Y:S05]  /*4a90*/  BRA `(.L_x_97) ;  /* 0x0000000000087947 */ /* 0x000fea0003800000 */
.L_x_95:
[----:B------:R-:W-:Y:S02]  /*4aa0*/  MOV R2, 0x4ac0 ;  /* 0x00004ac000027802 */ /* 0x000fe40000000f00 */
[----:B---3-5:R-:W-:Y:S05]  /*4ab0*/  CALL.REL.NOINC `($__internal_2_$__cuda_sm10x_tcgen05_guardrail_trap_unallocated_columns_being_dealloced) ;  /* 0x0000005800bc7944 */ /* 0x028fea0003c00000 */
.L_x_97:
[----:B------:R-:W-:Y:S01]  /*4ac0*/  NOP ;  /* 0x0000000000007918 */ /* 0x000fe20000000000 */
[----:B----4-:R-:W-:Y:S05]  /*4ad0*/  EXIT ;  /* 0x000000000000794d */ /* 0x010fea0003800000 */
.L_x_68:
[----:B------:R-:W-:-:S09]  /*4ae0*/  UISETP.NE.OR UP0, UPT, UR13, 0x3, !UP3 ;  /* 0x000000030d00788c */ /* 0x000fd2000df05670 */
[----:B------:R-:W-:Y:S05]  /*4af0*/  BRA.U UP0, `(.L_x_98) ;  /* 0x0000000d007c7547 */ /* 0x000fea000b800000 */
[----:B------:R-:W1:Y:S01]  /*4b00*/  LDCU UR32, c[0x0][0x370] ;  /* 0x00006e00ff2077ac */ /* 0x000e620008000800 */
[----:B------:R-:W2:Y:S01]  /*4b10*/  LDC.64 R16, c[0x0][0x348] ;  /* 0x0000d200ff107b82 */ /* 0x000ea20000000a00 */
[----:B------:R-:W-:Y:S02]  /*4b20*/  HFMA2 R13, -RZ, RZ, 0, 0 ;  /* 0x00000000ff0d7431 */ /* 0x000fe400000001ff */
[----:B------:R-:W-:Y:S01]  /*4b30*/  IMAD.MOV.U32 R15, RZ, RZ, 0x1 ;  /* 0x00000001ff0f7424 */ /* 0x000fe200078e00ff */
[----:B------:R-:W1:Y:S01]  /*4b40*/  LDCU.128 UR28, c[0x0][0xb10] ;  /* 0x00016200ff1c77ac */ /* 0x000e620008000c00 */
[----:B------:R-:W-:Y:S01]  /*4b50*/  IMAD.MOV.U32 R14, RZ, RZ, RZ ;  /* 0x000000ffff0e7224 */ /* 0x000fe200078e00ff */
[----:B------:R-:W-:Y:S01]  /*4b60*/  MOV R7, 0x2000 ;  /* 0x0000200000077802 */ /* 0x000fe20000000f00 */
[----:B------:R-:W3:Y:S01]  /*4b70*/  LDCU UR27, c[0x0][0x374] ;  /* 0x00006e80ff1b77ac */ /* 0x000ee20008000800 */
[----:B------:R-:W4:Y:S01]  /*4b80*/  LDC.64 R2, c[0x0][0x888] ;  /* 0x00022200ff027b82 */ /* 0x000f220000000a00 */
[----:B------:R-:W3:Y:S01]  /*4b90*/  LDCU UR15, c[0x0][0xb0c] ;  /* 0x00016180ff0f77ac */ /* 0x000ee20008000800 */
[----:B------:R-:W2:Y:S06]  /*4ba0*/  LDCU UR38, c[0x0][0xb20] ;  /* 0x00016400ff2677ac */ /* 0x000eac0008000800 */
[----:B------:R-:W4:Y:S01]  /*4bb0*/  LDC.64 R4, c[0x0][0x890] ;  /* 0x00022400ff047b82 */ /* 0x000f220000000a00 */
[----:B------:R-:W2:Y:S01]  /*4bc0*/  LDCU UR4, c[0x0][0xb30] ;  /* 0x00016600ff0477ac */ /* 0x000ea20008000800 */
[----:B------:R-:W-:Y:S01]  /*4bd0*/  UMOV UR21, 0x400 ;  /* 0x0000040000157882 */ /* 0x000fe20000000000 */
[----:B-1----:R-:W-:-:S02]  /*4be0*/  UIMAD.WIDE.U32 UR6, UR32, UR28, URZ ;  /* 0x0000001c200672a5 */ /* 0x002fc4000f8e00ff */
[----:B---3--:R-:W-:Y:S02]  /*4bf0*/  UIMAD.WIDE.U32 UR8, UR27, UR31, URZ ;  /* 0x0000001f1b0872a5 */ /* 0x008fe4000f8e00ff */
[----:B------:R-:W-:Y:S02]  /*4c00*/  ULEA UR21, UR48, UR21, 0x18 ;  /* 0x0000001530157291 */ /* 0x000fe4000f8ec0ff */
[----:B------:R-:W-:Y:S02]  /*4c10*/  UPLOP3.LUT UP3, UPT, UPT, UPT, UPT, 0x40, 0x4 ;  /* 0x000000000004789c */ /* 0x000fe40003f6e870 */
[----:B------:R-:W-:Y:S02]  /*4c20*/  UIADD3 UR33, UPT, UPT, UR21, 0x108, URZ ;  /* 0x0000010815217890 */ /* 0x000fe4000fffe0ff */
[----:B------:R-:W-:Y:S01]  /*4c30*/  UIADD3 UR17, UPT, UPT, UR21, 0x100, URZ ;  /* 0x0000010015117890 */ /* 0x000fe2000fffe0ff */
[----:B------:R-:W-:Y:S01]  /*4c40*/  UMOV UR6, UR7 ;  /* 0x0000000700067c82 */ /* 0x000fe20008000000 */
[----:B------:R-:W-:Y:S01]  /*4c50*/  UMOV UR35, UR9 ;  /* 0x0000000900237c82 */ /* 0x000fe20008000000 */
[----:B------:R-:W-:-:S02]  /*4c60*/  UISETP.GE.AND UP0, UPT, UR42, 0x1, UPT ;  /* 0x000000012a00788c */ /* 0x000fc4000bf06270 */
[----:B------:R-:W-:Y:S01]  /*4c70*/  UISETP.NE.AND UP4, UPT, UR42, 0x1, UPT ;  /* 0x000000012a00788c */ /* 0x000fe2000bf85270 */
[----:B------:R-:W1:Y:S01]  /*4c80*/  LDCU.64 UR22, c[0x0][0xb28] ;  /* 0x00016500ff1677ac */ /* 0x000e620008000a00 */
[----:B------:R-:W-:Y:S02]  /*4c90*/  UISETP.NE.AND UP6, UPT, UR15, 0x1, UPT ;  /* 0x000000010f00788c */ /* 0x000fe4000bfc5270 */
[----:B------:R-:W-:Y:S02]  /*4ca0*/  UISETP.NE.AND UP5, UPT, UR30, 0x1, UPT ;  /* 0x000000011e00788c */ /* 0x000fe4000bfa5270 */
[----:B------:R-:W-:Y:S02]  /*4cb0*/  UPRMT UR33, UR48, 0x654, UR33 ;  /* 0x0000065430217896 */ /* 0x000fe40008000021 */
[----:B------:R-:W-:Y:S02]  /*4cc0*/  USHF.R.U32.HI UR37, URZ, UR29, UR6 ;  /* 0x0000001dff257299 */ /* 0x000fe40008011606 */
[----:B------:R-:W-:-:S02]  /*4cd0*/  UPRMT UR34, UR48, 0x654, UR17 ;  /* 0x0000065430227896 */ /* 0x000fc40008000011 */
[----:B--2---:R-:W-:Y:S02]  /*4ce0*/  USHF.R.U32.HI UR35, URZ, UR38, UR35 ;  /* 0x00000026ff237299 */ /* 0x004fe40008011623 */
[----:B------:R-:W-:-:S11]  /*4cf0*/  UISETP.NE.AND UP2, UPT, UR4, 0x1, UPT ;  /* 0x000000010400788c */ /* 0x000fd6000bf45270 */
.L_x_107:
[C---:B------:R-:W-:Y:S02]  /*4d00*/  LEA R12, R14.reuse, UR21, 0x3 ;  /* 0x000000150e0c7c11 */ /* 0x040fe4000f8e18ff */
[----:B------:R-:W-:Y:S02]  /*4d10*/  SHF.L.U32 R9, R13, 0x1f, RZ ;  /* 0x0000001f0d097819 */ /* 0x000fe400000006ff */
[----:B------:R-:W-:Y:S02]  /*4d20*/  LEA R10, R14, UR21, 0x4 ;  /* 0x000000150e0a7c11 */ /* 0x000fe4000f8e20ff */
[----:B--2---:R-:W2:Y:S02]  /*4d30*/  SYNCS.PHASECHK.TRANS64.TRYWAIT P0, [R12+URZ+0x130], R9 ;  /* 0x000130090c0075a7 */ /* 0x004ea400080011ff */
[----:B--2---:R-:W-:Y:S05]  /*4d40*/  @!P0 BRA `(.L_x_99) ;  /* 0x00000054003c8947 */ /* 0x004fea0003800000 */
.L_x_191:
[----:B--2---:R-:W2:Y:S01]  /*4d50*/  LDS.128 R8, [R10+0x1c0] ;  /* 0x0001c0000a087984 */ /* 0x004ea20000000c00 */
[----:B------:R-:W-:Y:S01]  /*4d60*/  UISETP.GE.AND UP0, UPT, UR42, 0x1, UPT ;  /* 0x000000012a00788c */ /* 0x000fe2000bf06270 */
[----:B------:R-:W-:Y:S01]  /*4d70*/  @!PT LDS RZ, [RZ] ;  /* 0x00000000fffff984 */ /* 0x000fe20000000800 */
[----:B------:R-:W-:Y:S01]  /*4d80*/  @!PT LDS RZ, [RZ] ;  /* 0x00000000fffff984 */ /* 0x000fe20000000800 */
[----:B------:R-:W-:Y:S01]  /*4d90*/  @!PT LDS RZ, [RZ] ;  /* 0x00000000fffff984 */ /* 0x000fe20000000800 */
[----:B------:R-:W-:Y:S01]  /*4da0*/  @!PT LDS RZ, [RZ] ;  /* 0x00000000fffff984 */ /* 0x000fe20000000800 */
[----:B------:R3:W-:Y:S06]  /*4db0*/  MEMBAR.ALL.CTA ;  /* 0x0000000000007992 */ /* 0x0007ec0000008000 */
[----:B---3--:R-:W3:Y:S01]  /*4dc0*/  FENCE.VIEW.ASYNC.S ;  /* 0x00000000000073c6 */ /* 0x008ee20000000000 */
[----:B--2---:R-:W-:Y:S11]  /*4dd0*/  LOP3.LUT P0, RZ, R10, 0x1, RZ, 0xc0, !PT ;  /* 0x000000010aff7812 */ /* 0x004ff6000780c0ff */
[----:B------:R-:W-:Y:S02]  /*4de0*/  @!UPT UIADD3 URZ, UPT, UPT, URZ, URZ, URZ ;  /* 0x000000fffffff290 */ /* 0x000fe4000fffe0ff */
[----:B---3--:R-:W-:Y:S01]  /*4df0*/  VOTEU.ANY UP1, P0 ;  /* 0x0000000000ff7886 */ /* 0x008fe20000020100 */
[----:B------:R-:W-:Y:S11]  /*4e00*/  PLOP3.LUT P0, PT, PT, PT, UP1, 0x80, 0x8 ;  /* 0x000000000008781c */ /* 0x000ff60003f0f018 */
[----:B------:R-:W-:Y:S02]  /*4e10*/  @!UPT UIADD3 URZ, UPT, UPT, URZ, URZ, URZ ;  /* 0x000000fffffff290 */ /* 0x000fe4000fffe0ff */
[----:B------:R-:W-:Y:S02]  /*4e20*/  @P0 SHF.R.U32.HI R0, RZ, 0x10, R9 ;  /* 0x00000010ff000819 */ /* 0x000fe40000011609 */
[----:B------:R-:W-:Y:S02]  /*4e30*/  @P0 MOV R6, R8 ;  /* 0x0000000800060202 */ /* 0x000fe40000000f00 */
[----:B------:R-:W-:Y:S01]  /*4e40*/  @P0 R2UR UR4, R0 ;  /* 0x00000000000402ca */ /* 0x000fe200000e0000 */
[----:B------:R-:W-:Y:S01]  /*4e50*/  VIADD R0, R12, 0x140 ;  /* 0x000001400c007836 */ /* 0x000fe20000000000 */
[----:B------:R-:W-:Y:S02]  /*4e60*/  @P0 LOP3.LUT R8, R9, 0xffff, RZ, 0xc0, !PT ;  /* 0x0000ffff09080812 */ /* 0x000fe400078ec0ff */
[----:B------:R-:W-:Y:S02]  /*4e70*/  @P0 R2UR UR6, R6 ;  /* 0x00000000060602ca */ /* 0x000fe400000e0000 */
[----:B------:R-:W-:Y:S02]  /*4e80*/  PRMT R0, RZ, 0x654, R0 ;  /* 0x00000654ff007816 */ /* 0x000fe40000000000 */
[----:B------:R-:W-:Y:S02]  /*4e90*/  @P0 R2UR UR5, R8 ;  /* 0x00000000080502ca */ /* 0x000fe400000e0000 */
[----:B------:R2:W-:Y:S03]  /*4ea0*/  SYNCS.ARRIVE.TRANS64.RED.A1T0 RZ, [R0+URZ], RZ ;  /* 0x000000ff00ff79a7 */ /* 0x0005e600081004ff */
[----:B------:R-:W-:Y:S04]  /*4eb0*/  @UP1 UMOV UR26, UR4 ;  /* 0x00000004001a1c82 */ /* 0x000fe80008000000 */
[----:B------:R-:W-:Y:S04]  /*4ec0*/  @UP1 UMOV UR14, UR6 ;  /* 0x00000006000e1c82 */ /* 0x000fe80008000000 */
[----:B------:R-:W-:Y:S01]  /*4ed0*/  @UP1 UMOV UR13, UR5 ;  /* 0x00000005000d1c82 */ /* 0x000fe20008000000 */
[----:B------:R-:W-:Y:S05]  /*4ee0*/  BRA.U !UP0, `(.L_x_100) ;  /* 0x0000000108a47547 */ /* 0x000fea000b800000 */
[----:B------:R-:W-:Y:S02]  /*4ef0*/  UIMAD.WIDE.U32 UR8, UR13, UR31, URZ ;  /* 0x0000001f0d0872a5 */ /* 0x000fe4000f8e00ff */
[----:B------:R-:W-:Y:S02]  /*4f00*/  UIMAD.WIDE.U32 UR10, UR14, UR28, URZ ;  /* 0x0000001c0e0a72a5 */ /* 0x000fe4000f8e00ff */
[----:B------:R-:W-:Y:S02]  /*4f10*/  USEL UR4, UR27, UR35, !UP5 ;  /* 0x000000231b047287 */ /* 0x000fe4000e800000 */
[----:B------:R-:W-:Y:S02]  /*4f20*/  USEL UR7, UR32, UR37, !UP6 ;  /* 0x0000002520077287 */ /* 0x000fe4000f000000 */
[----:B-1----:R-:W-:Y:S02]  /*4f30*/  UIMAD.WIDE.U32 UR18, UR4, UR22, URZ ;  /* 0x00000016041272a5 */ /* 0x002fe4000f8e00ff */
[----:B------:R-:W-:Y:S01]  /*4f40*/  UIMAD.WIDE.U32 UR24, UR7, UR22, URZ ;  /* 0x00000016071872a5 */ /* 0x000fe2000f8e00ff */
[----:B------:R-:W-:Y:S02]  /*4f50*/  UMOV UR5, UR9 ;  /* 0x0000000900057c82 */ /* 0x000fe40008000000 */
[----:B------:R-:W-:Y:S03]  /*4f60*/  USHF.R.U32.HI UR6, URZ, UR38, UR5 ;  /* 0x00000026ff067299 */ /* 0x000fe60008011605 */
[----:B------:R-:W-:Y:S01]  /*4f70*/  UMOV UR5, UR11 ;  /* 0x0000000b00057c82 */ /* 0x000fe20008000000 */
[----:B------:R-:W-:Y:S02]  /*4f80*/  USEL UR6, UR13, UR6, !UP5 ;  /* 0x000000060d067287 */ /* 0x000fe4000e800000 */
[----:B------:R-:W-:Y:S02]  /*4f90*/  USHF.R.U32.HI UR8, URZ, UR29, UR5 ;  /* 0x0000001dff087299 */ /* 0x000fe40008011605 */
[----:B------:R-:W-:Y:S01]  /*4fa0*/  UIMAD.WIDE.U32 UR10, UR6, UR22, URZ ;  /* 0x00000016060a72a5 */ /* 0x000fe2000f8e00ff */
[----:B------:R-:W-:Y:S02]  /*4fb0*/  UMOV UR5, UR19 ;  /* 0x0000001300057c82 */ /* 0x000fe40008000000 */
[----:B------:R-:W-:Y:S03]  /*4fc0*/  @UP4 USHF.R.U32.HI UR4, URZ, UR23, UR5 ;  /* 0x00000017ff044299 */ /* 0x000fe60008011605 */
[----:B------:R-:W-:Y:S01]  /*4fd0*/  UMOV UR5, UR25 ;  /* 0x0000001900057c82 */ /* 0x000fe20008000000 */
[----:B------:R-:W-:Y:S02]  /*4fe0*/  UIMAD UR4, UR42, UR4, URZ ;  /* 0x000000042a0472a4 */ /* 0x000fe4000f8e02ff */
[----:B------:R-:W-:Y:S02]  /*4ff0*/  @UP4 USHF.R.U32.HI UR7, URZ, UR23, UR5 ;  /* 0x00000017ff074299 */ /* 0x000fe40008011605 */
[----:B------:R-:W-:Y:S02]  /*5000*/  USEL UR5, UR14, UR8, !UP6 ;  /* 0x000000080e057287 */ /* 0x000fe4000f000000 */
[----:B------:R-:W-:Y:S02]  /*5010*/  UIMAD UR8, UR42, UR7, URZ ;  /* 0x000000072a0872a4 */ /* 0x000fe4000f8e02ff */
[----:B------:R-:W-:Y:S03]  /*5020*/  UISETP.GE.AND UP0, UPT, UR6, UR4, UPT ;  /* 0x000000040600728c */ /* 0x000fe6000bf06270 */
[----:B------:R-:W-:Y:S01]  /*5030*/  UMOV UR4, UR11 ;  /* 0x0000000b00047c82 */ /* 0x000fe20008000000 */
[----:B------:R-:W-:Y:S02]  /*5040*/  UISETP.GE.OR UP0, UPT, UR5, UR8, UP0 ;  /* 0x000000080500728c */ /* 0x000fe40008706670 */
[----:B------:R-:W-:Y:S02]  /*5050*/  USHF.R.U32.HI UR4, URZ, UR23, UR4 ;  /* 0x00000017ff047299 */ /* 0x000fe40008011604 */
[----:B------:R-:W-:Y:S02]  /*5060*/  UIMAD.WIDE.U32 UR8, UR5, UR22, URZ ;  /* 0x00000016050872a5 */ /* 0x000fe4000f8e00ff */
[----:B------:R-:W-:Y:S04]  /*5070*/  USEL UR10, UR6, UR4, !UP4 ;  /* 0x00000004060a7287 */ /* 0x000fe8000e000000 */
[----:B------:R-:W-:Y:S01]  /*5080*/  UIADD3 UR11, UPT, UPT, -UR10, URZ, URZ ;  /* 0x000000ff0a0b7290 */ /* 0x000fe2000fffe1ff */
[----:B------:R-:W-:Y:S02]  /*5090*/  @!UP0 UMOV UR4, UR9 ;  /* 0x0000000900048c82 */ /* 0x000fe40008000000 */
[----:B------:R-:W-:Y:S02]  /*50a0*/  @!UP0 USHF.R.U32.HI UR4, URZ, UR23, UR4 ;  /* 0x00000017ff048299 */ /* 0x000fe40008011604 */
[----:B------:R-:W-:Y:S02]  /*50b0*/  UIMAD UR8, UR42, UR11, UR6 ;  /* 0x0000000b2a0872a4 */ /* 0x000fe4000f8e0206 */
[----:B------:R-:W-:Y:S04]  /*50c0*/  @!UP0 USEL UR4, UR5, UR4, !UP4 ;  /* 0x0000000405048287 */ /* 0x000fe8000e000000 */
[----:B------:R-:W-:Y:S02]  /*50d0*/  @!UP0 UIMAD UR8, UR7, UR8, UR4 ;  /* 0x00000008070882a4 */ /* 0x000fe4000f8e0204 */
[----:B------:R-:W-:Y:S02]  /*50e0*/  @!UP0 UIADD3 UR9, UPT, UPT, UR10, -UR4, URZ ;  /* 0x800000040a098290 */ /* 0x000fe4000fffe0ff */
[----:B------:R-:W-:Y:S02]  /*50f0*/  UIADD3 UR4, UPT, UPT, -UR5, URZ, URZ ;  /* 0x000000ff05047290 */ /* 0x000fe4000fffe1ff */
[----:B------:R-:W-:Y:S02]  /*5100*/  UIADD3 UR7, UPT, UPT, -UR6, URZ, URZ ;  /* 0x000000ff06077290 */ /* 0x000fe4000fffe1ff */
[----:B------:R-:W-:Y:S02]  /*5110*/  @!UP0 UIMAD UR6, UR9, UR42, UR5 ;  /* 0x0000002a090682a4 */ /* 0x000fe4000f8e0205 */
[----:B------:R-:W-:Y:S02]  /*5120*/  UIMAD UR14, UR15, UR4, UR14 ;  /* 0x000000040f0e72a4 */ /* 0x000fe4000f8e020e */
[----:B------:R-:W-:Y:S01]  /*5130*/  UIMAD UR13, UR30, UR7, UR13 ;  /* 0x000000071e0d72a4 */ /* 0x000fe2000f8e020d */
[----:B------:R-:W-:Y:S02]  /*5140*/  @!UP0 UMOV UR5, UR8 ;  /* 0x0000000800058c82 */ /* 0x000fe40008000000 */
[----:B------:R-:W-:Y:S02]  /*5150*/  UIMAD UR14, UR5, UR15, UR14 ;  /* 0x0000000f050e72a4 */ /* 0x000fe4000f8e020e */
[----:B------:R-:W-:Y:S11]  /*5160*/  UIMAD UR13, UR6, UR30, UR13 ;  /* 0x0000001e060d72a4 */ /* 0x000ff6000f8e020d */
[----:B------:R-:W-:Y:S01]  /*5170*/  @!UPT UIADD3 URZ, UPT, UPT, URZ, URZ, URZ ;  /* 0x000000fffffff290 */ /* 0x000fe2000fffe0ff */
.L_x_100:
[----:B------:R-:W3:Y:S01]  /*5180*/  @!UP2 LDCU.128 UR8, c[0x0][0xb10] ;  /* 0x00016200ff08a7ac */ /* 0x000ee20008000c00 */
[C---:B----4-:R-:W-:Y:S02]  /*5190*/  ISETP.NE.U32.AND P1, PT, R4.reuse, RZ, PT ;  /* 0x000000ff0400720c */ /* 0x050fe40003f25070 */
[----:B------:R-:W-:Y:S02]  /*51a0*/  ISETP.NE.U32.AND P0, PT, R4, RZ, PT ;  /* 0x000000ff0400720c */ /* 0x000fe40003f05070 */
[C---:B------:R-:W-:Y:S02]  /*51b0*/  ISETP.NE.AND.EX P1, PT, R5.reuse, RZ, PT, P1 ;  /* 0x000000ff0500720c */ /* 0x040fe40003f25310 */
[----:B------:R-:W-:Y:S01]  /*51c0*/  ISETP.NE.AND.EX P0, PT, R5, RZ, PT, P0 ;  /* 0x000000ff0500720c */ /* 0x000fe20003f05300 */
[----:B------:R-:W4:Y:S01]  /*51d0*/  @!UP2 LDCU UR5, c[0x0][0xb0c] ;  /* 0x00016180ff05a7ac */ /* 0x000f220008000800 */
[----:B------:R-:W-:Y:S01]  /*51e0*/  SHF.L.U32 R9, R15, 0x1f, RZ ;  /* 0x0000001f0f097819 */ /* 0x000fe200000006ff */
[----:B------:R-:W-:Y:S02]  /*51f0*/  USHF.L.U32 UR19, UR16, 0x7, URZ ;  /* 0x0000000710137899 */ /* 0x000fe400080006ff */
[----:B------:R-:W-:Y:S02]  /*5200*/  USHF.L.U32 UR18, UR20, 0x7, URZ ;  /* 0x0000000714127899 */ /* 0x000fe400080006ff */
[----:B---3--:R-:W-:Y:S07]  /*5210*/  UIMAD.WIDE.U32 UR6, UR14, UR8, URZ ;  /* 0x000000080e0672a5 */ /* 0x008fee000f8e00ff */
[----:B------:R-:W-:Y:S01]  /*5220*/  @!UP2 UMOV UR4, UR7 ;  /* 0x000000070004ac82 */ /* 0x000fe20008000000 */
[----:B----4-:R-:W-:Y:S02]  /*5230*/  @!UP2 UISETP.NE.AND UP0, UPT, UR5, 0x1, UPT ;  /* 0x000000010500a88c */ /* 0x010fe4000bf05270 */
[----:B------:R-:W-:Y:S02]  /*5240*/  @!UP2 USHF.R.U32.HI UR4, URZ, UR9, UR4 ;  /* 0x00000009ff04a299 */ /* 0x000fe40008011604 */
[----:B------:R-:W-:Y:S02]  /*5250*/  UIMAD.WIDE.U32 UR6, UR13, UR11, URZ ;  /* 0x0000000b0d0672a5 */ /* 0x000fe4000f8e00ff */
[----:B------:R-:W-:Y:S02]  /*5260*/  @!UP2 USEL UR8, UR14, UR4, !UP0 ;  /* 0x000000040e08a287 */ /* 0x000fe4000c000000 */
[----:B------:R-:W-:Y:S03]  /*5270*/  @!UP2 UISETP.NE.AND UP0, UPT, UR10, 0x1, UPT ;  /* 0x000000010a00a88c */ /* 0x000fe6000bf05270 */
[----:B------:R-:W-:Y:S02]  /*5280*/  @!UP2 UMOV UR6, UR7 ;  /* 0x000000070006ac82 */ /* 0x000fe40008000000 */
[----:B------:R-:W3:Y:S02]  /*5290*/  @!UP2 LDCU UR4, c[0x0][0xb20] ;  /* 0x00016400ff04a7ac */ /* 0x000ee40008000800 */
[----:B---3--:R-:W-:Y:S04]  /*52a0*/  @!UP2 USHF.R.U32.HI UR6, URZ, UR4, UR6 ;  /* 0x00000004ff06a299 */ /* 0x008fe80008011606 */
[----:B------:R-:W-:Y:S04]  /*52b0*/  @!UP2 USEL UR6, UR13, UR6, !UP0 ;  /* 0x000000060d06a287 */ /* 0x000fe8000c000000 */
[----:B------:R-:W-:Y:S02]  /*52c0*/  @!UP2 UIADD3 UR4, UPT, UPT, -UR8, UR6, URZ ;  /* 0x000000060804a290 */ /* 0x000fe4000fffe1ff */
[----:B------:R-:W-:Y:S02]  /*52d0*/  @!UP2 UIADD3 UR6, UPT, UPT, UR8, -UR6, URZ ;  /* 0x800000060806a290 */ /* 0x000fe4000fffe0ff */
[----:B------:R-:W-:Y:S02]  /*52e0*/  @!UP2 UIMAD UR14, UR4, UR5, UR14 ;  /* 0x00000005040ea2a4 */ /* 0x000fe4000f8e020e */
[----:B------:R-:W-:Y:S01]  /*52f0*/  @!UP2 UIMAD UR13, UR6, UR10, UR13 ;  /* 0x0000000a060da2a4 */ /* 0x000fe2000f8e020d */
[----:B------:R-:W-:Y:S11]  /*5300*/  BRA.U UP3, `(.L_x_101) ;  /* 0x0000000103107547 */ /* 0x000ff6000b800000 */
[----:B--2---:R-:W-:Y:S04]  /*5310*/  MOV R0, UR43 ;  /* 0x0000002b00007c02 */ /* 0x004fe80008000f00 */
[----:B------:R-:W-:Y:S04]  /*5320*/  SHF.L.U32 R11, R0, 0x1f, RZ ;  /* 0x0000001f000b7819 */ /* 0x000fe800000006ff */
[----:B------:R-:W2:Y:S02]  /*5330*/  SYNCS.PHASECHK.TRANS64.TRYWAIT P2, [UR21+0x128], R11 ;  /* 0x0001280bff0075a7 */ /* 0x000ea40008041115 */
[----:B--2---:R-:W-:Y:S05]  /*5340*/  @!P2 BRA `(.L_x_102) ;  /* 0x0000004c00d0a947 */ /* 0x004fea0003800000 */
.L_x_101:
[----:B------:R-:W-:Y:S05]  /*5350*/  @!P1 BRA `(.L_x_103) ;  /* 0x0000000000309947 */ /* 0x000fea0003800000 */
[----:B------:R-:W-:Y:S01]  /*5360*/  ISETP.NE.U32.AND P1, PT, R2, RZ, PT ;  /* 0x000000ff0200720c */ /* 0x000fe20003f25070 */
[----:B------:R-:W3:Y:S01]  /*5370*/  LDCU.64 UR4, c[0x0][0x358] ;  /* 0x00006b00ff0477ac */ /* 0x000ee20008000a00 */
[----:B------:R-:W-:Y:S02]  /*5380*/  IMAD.MOV.U32 R158, RZ, RZ, 0x1 ;  /* 0x00000001ff9e7424 */ /* 0x000fe400078e00ff */
[----:B------:R-:W-:Y:S11]  /*5390*/  ISETP.NE.AND.EX P1, PT, R3, RZ, PT, P1 ;  /* 0x000000ff0300720c */ /* 0x000ff60003f25310 */
[----:B------:R-:W-:Y:S02]  /*53a0*/  @!UPT UIADD3 URZ, UPT, UPT, URZ, URZ, URZ ;  /* 0x000000fffffff290 */ /* 0x000fe4000fffe0ff */
[----:B--2---:R-:W2:Y:S01]  /*53b0*/  @P1 LDC.64 R10, c[0x0][0x888] ;  /* 0x00022200ff0a1b82 */ /* 0x004ea20000000a00 */
[----:B------:R-:W-:Y:S04]  /*53c0*/  @P1 IMAD R0, R4, UR36, RZ ;  /* 0x0000002404001c24 */ /* 0x000fe8000f8e02ff */
[----:B--2---:R-:W-:Y:S04]  /*53d0*/  @P1 IMAD.WIDE R10, R0, 0x4, R10 ;  /* 0x00000004000a1825 */ /* 0x004fe800078e020a */
[----:B------:R-:W-:Y:S01]  /*53e0*/  HFMA2 R0, -RZ, RZ, 0, 5.9604644775390625e-08 ;  /* 0x00000001ff007431 */ /* 0x000fe200000001ff */
[----:B---3-5:R3:W5:Y:S04]  /*53f0*/  @P1 LDG.E R73, desc[UR4][R10.64] ;  /* 0x000000040a491981 */ /* 0x028768000c1e1900 */
[----:B------:R-:W-:Y:S01]  /*5400*/  @!P1 PRMT R158, R0, 0x7610, R158 ;  /* 0x00007610009e9816 */ /* 0x000fe2000000009e */
[----:B---3--:R-:W4:Y:S06]  /*5410*/  @!P1 LDC R73, c[0x0][0x880] ;  /* 0x00022000ff499b82 */ /* 0x008f2c0000000800 */
.L_x_103:
[----:B----45:R-:W-:Y:S01]  /*5420*/  @!P0 FSETP.EQ.AND P1, PT, R73, RZ, PT ;  /* 0x000000ff4900820b */ /* 0x030fe20003f22000 */
[----:B------:R-:W-:Y:S01]  /*5430*/  @!UPT UIADD3 URZ, UPT, UPT, URZ, URZ, URZ ;  /* 0x000000fffffff290 */ /* 0x000fe2000fffe0ff */
[----:B------:R-:W-:Y:S11]  /*5440*/  @!P0 BRA `(.L_x_104) ;  /* 0x0000000000188947 */ /* 0x000ff60003800000 */
[----:B------:R-:W-:Y:S02]  /*5450*/  LOP3.LUT P0, RZ, R158, 0xff, RZ, 0xc0, !PT ;  /* 0x000000ff9eff7812 */ /* 0x000fe4000780c0ff */
[----:B------:R-:W-:Y:S04]  /*5460*/  ISETP.NE.U32.AND P1, PT, R2, RZ, PT ;  /* 0x000000ff0200720c */ /* 0x000fe80003f25070 */
[----:B------:R-:W-:Y:S04]  /*5470*/  ISETP.NE.AND.EX P1, PT, R3, RZ, PT, P1 ;  /* 0x000000ff0300720c */ /* 0x000fe80003f25310 */
[----:B------:R-:W-:Y:S03]  /*5480*/  PLOP3.LUT P1, PT, P1, PT, PT, 0x8, 0x80 ;  /* 0x000000000080781c */ /* 0x000fe60000f2e170 */
[----:B------:R-:W-:Y:S11]  /*5490*/  @P0 FSETP.EQ.AND P1, PT, R73, RZ, PT ;  /* 0x000000ff4900020b */ /* 0x000ff60003f22000 */
[----:B------:R-:W-:Y:S02]  /*54a0*/  @!UPT UIADD3 URZ, UPT, UPT, URZ, URZ, URZ ;  /* 0x000000fffffff290 */ /* 0x000fe4000fffe0ff */
.L_x_104:
[----:B------:R-:W3:Y:S01]  /*54b0*/  SYNCS.PHASECHK.TRANS64.TRYWAIT P2, [UR21+0x110], R9 ;  /* 0x00011009ff0075a7 */ /* 0x000ee20008041115 */
[----:B------:R-:W-:Y:S04]  /*54c0*/  ELECT P0, URZ, PT ;  /* 0x0000000000ff782f */ /* 0x000fe80003800000 */
[----:B------:R-:W-:Y:S11]  /*54d0*/  PLOP3.LUT P1, PT, P1, P0, PT, 0xf2, 0x2f ;  /* 0x00000000002f781c */ /* 0x000ff60000f21e72 */
[----:B------:R-:W-:Y:S02]  /*54e0*/  @!UPT UIADD3 URZ, UPT, UPT, URZ, URZ, URZ ;  /* 0x000000fffffff290 */ /* 0x000fe4000fffe0ff */
[----:B------:R-:W-:Y:S05]  /*54f0*/  @!P1 IADD3 R8, P0, PT, R16, 0x580, RZ ;  /* 0x0000058010089810 */ /* 0x000fea0007f1e0ff */
[----:B------:R-:W-:Y:S01]  /*5500*/  @!P1 IMAD.X R6, RZ, RZ, R17, P0 ;  /* 0x000000ffff069224 */ /* 0x000fe200000e0611 */
[----:B---3--:R-:W-:Y:S07]  /*5510*/  @!P2 BRA `(.L_x_105) ;  /* 0x0000004c0074a947 */ /* 0x008fee0003800000 */
.L_x_194:
[----:B------:R-:W-:Y:S01]  /*5520*/  @!P1 R2UR UR5, R8 ;  /* 0x00000000080592ca */ /* 0x000fe200000e0000 */
[----:B------:R-:W-:Y:S01]  /*5530*/  VOTEU.ALL UP0, P1 ;  /* 0x0000000000ff7886 */ /* 0x000fe20000800000 */
[----:B------:R-:W-:Y:S01]  /*5540*/  @!P1 R2UR UR4, R6 ;  /* 0x00000000060492ca */ /* 0x000fe200000e0000 */
[----:B--2---:R-:W-:Y:S01]  /*5550*/  @!P1 IMAD.MOV.U32 R0, RZ, RZ, 0x2000 ;  /* 0x00002000ff009424 */ /* 0x004fe200078e00ff */
[----:B------:R-:W-:Y:S01]  /*5560*/  UMOV UR6, 0x0 ;  /* 0x0000000000067882 */ /* 0x000fe20000000000 */
[----:B------:R-:W-:Y:S01]  /*5570*/  UMOV UR7, 0x10000000 ;  /* 0x1000000000077882 */ /* 0x000fe20000000000 */
[----:B------:R-:W-:Y:S01]  /*5580*/  @!UP0 UIADD3 UR16, UPT, UPT, UR21, 0x200, URZ ;  /* 0x0000020015108890 */ /* 0x000fe2000fffe0ff */
[----:B------:R-:W-:Y:S01]  /*5590*/  VIADD R14, R14, 0x1 ;  /* 0x000000010e0e7836 */ /* 0x000fe20000000000 */
[----:B------:R-:W-:Y:S01]  /*55a0*/  VOTEU.ALL UP0, P1 ;  /* 0x0000000000ff7886 */ /* 0x000fe20000800000 */
[----:B------:R-:W-:Y:S04]  /*55b0*/  UMOV UR20, UR36 ;  /* 0x0000002400147c82 */ /* 0x000fe80008000000 */
[----:B------:R-:W-:Y:S02]  /*55c0*/  IMAD.U32 R10, RZ, RZ, UR5 ;  /* 0x00000005ff0a7e24 */ /* 0x000fe4000f8e00ff */
[----:B------:R-:W-:Y:S03]  /*55d0*/  IMAD.U32 R11, RZ, RZ, UR4 ;  /* 0x00000004ff0b7e24 */ /* 0x000fe6000f8e00ff */
[----:B------:R-:W-:Y:S02]  /*55e0*/  @!P1 R2UR UR4, R10 ;  /* 0x000000000a0492ca */ /* 0x000fe400000e0000 */
[----:B------:R-:W-:Y:S11]  /*55f0*/  @!P1 R2UR UR5, R11 ;  /* 0x000000000b0592ca */ /* 0x000ff600000e0000 */
[----:B------:R-:W-:Y:S02]  /*5600*/  @!UPT UIADD3 URZ, UPT, UPT, URZ, URZ, URZ ;  /* 0x000000fffffff290 */ /* 0x000fe4000fffe0ff */
[----:B------:R2:W-:Y:S01]  /*5610*/  @!UP0 UTMALDG.3D [UR16], [UR4], desc[UR6] ;  /* 0x00000610040085b4 */ /* 0x0005e20008011000 */
[----:B------:R2:W-:Y:S01]  /*5620*/  @!P1 SYNCS.ARRIVE.TRANS64.RED.A0TR RZ, [UR21+0x100], R0 ;  /* 0x00010000ffff99a7 */ /* 0x0005e20008300415 */
[----:B------:R-:W-:Y:S01]  /*5630*/  SYNCS.ARRIVE.TRANS64.RED.A1T0 RZ, [UR34], RZ ;  /* 0x000000ffffff79a7 */ /* 0x000fe20008100422 */
[----:B------:R-:W3:Y:S02]  /*5640*/  SYNCS.PHASECHK.TRANS64.TRYWAIT P0, [UR21+0x118], R9 ;  /* 0x00011809ff0075a7 */ /* 0x000ee40008001115 */
[----:B--23--:R-:W-:Y:S05]  /*5650*/  @!P0 BRA `(.L_x_106) ;  /* 0x0000004c003c8947 */ /* 0x00cfea0003800000 */
.L_x_196:
[----:B------:R-:W-:Y:S01]  /*5660*/  @!P1 IADD3 R6, P0, PT, R16, 0x580, RZ ;  /* 0x0000058010069810 */ /* 0x000fe20007f1e0ff */
[----:B------:R-:W-:Y:S01]  /*5670*/  VOTEU.ALL UP0, P1 ;  /* 0x0000000000ff7886 */ /* 0x000fe20000800000 */
[----:B------:R-:W-:Y:S01]  /*5680*/  UMOV UR6, 0x0 ;  /* 0x0000000000067882 */ /* 0x000fe20000000000 */
[----:B------:R-:W-:Y:S01]  /*5690*/  UMOV UR7, 0x10000000 ;  /* 0x1000000000077882 */ /* 0x000fe20000000000 */
[----:B------:R-:W-:Y:S01]  /*56a0*/  @!P1 R2UR UR5, R6 ;  /* 0x00000000060592ca */ /* 0x000fe200000e0000 */
[----:B--2---:R-:W-:Y:S01]  /*56b0*/  @!P1 IMAD.X R0, RZ, RZ, R17, P0 ;  /* 0x000000ffff009224 */ /* 0x004fe200000e0611 */
[----:B------:R-:W-:Y:S01]  /*56c0*/  @!UP0 UIADD3 UR10, UPT, UPT, UR18, 0x40, URZ ;  /* 0x00000040120a8890 */ /* 0x000fe2000fffe0ff */
[----:B------:R-:W-:Y:S01]  /*56d0*/  ISETP.NE.AND P0, PT, R14, 0x2, PT ;  /* 0x000000020e00780c */ /* 0x000fe20003f05270 */
[----:B------:R-:W-:Y:S01]  /*56e0*/  @!UP0 UIADD3 UR8, UPT, UPT, UR21, 0x2200, URZ ;  /* 0x0000220015088890 */ /* 0x000fe2000fffe0ff */
[----:B------:R-:W-:Y:S01]  /*56f0*/  LOP3.LUT R15, R15, 0x1, RZ, 0x3c, !PT ;  /* 0x000000010f0f7812 */ /* 0x000fe200078e3cff */
[----:B------:R-:W-:Y:S01]  /*5700*/  @!UP0 UIADD3 UR9, UPT, UPT, UR21, 0x108, URZ ;  /* 0x0000010815098890 */ /* 0x000fe2000fffe0ff */
[----:B------:R-:W-:Y:S01]  /*5710*/  @!P1 R2UR UR4, R0 ;  /* 0x00000000000492ca */ /* 0x000fe200000e0000 */
[----:B------:R-:W-:Y:S01]  /*5720*/  VOTEU.ALL UP0, P1 ;  /* 0x0000000000ff7886 */ /* 0x000fe20000800000 */
[----:B------:R-:W-:Y:S01]  /*5730*/  UMOV UR11, UR19 ;  /* 0x00000013000b7c82 */ /* 0x000fe20008000000 */
[----:B------:R-:W-:Y:S01]  /*5740*/  UMOV UR12, UR36 ;  /* 0x00000024000c7c82 */ /* 0x000fe20008000000 */
[----:B------:R-:W-:Y:S01]  /*5750*/  SEL R0, RZ, 0x1, P0 ;  /* 0x00000001ff007807 */ /* 0x000fe20000000000 */
[----:B------:R-:W-:Y:S01]  /*5760*/  UIADD3 UR20, UPT, UPT, UR13, UR59, URZ ;  /* 0x0000003b0d147290 */ /* 0x000fe2000fffe0ff */
[----:B------:R-:W-:Y:S01]  /*5770*/  IMAD.U32 R8, RZ, RZ, UR5 ;  /* 0x00000005ff087e24 */ /* 0x000fe2000f8e00ff */
[----:B------:R-:W-:Y:S01]  /*5780*/  SEL R14, R14, RZ, P0 ;  /* 0x000000ff0e0e7207 */ /* 0x000fe20000000000 */
[----:B------:R-:W-:Y:S01]  /*5790*/  UIADD3 UR16, UPT, UPT, UR14, UR62, URZ ;  /* 0x0000003e0e107290 */ /* 0x000fe2000fffe0ff */
[----:B------:R-:W-:Y:S01]  /*57a0*/  LOP3.LUT R13, R13, R0, RZ, 0x3c, !PT ;  /* 0x000000000d0d7212 */ /* 0x000fe200078e3cff */
[----:B------:R-:W-:Y:S01]  /*57b0*/  UPLOP3.LUT UP3, UPT, UPT, UPT, UPT, 0x80, 0x8 ;  /* 0x000000000008789c */ /* 0x000fe20003f6f070 */
[----:B------:R-:W-:Y:S02]  /*57c0*/  UMOV UR36, UR26 ;  /* 0x0000001a00247c82 */ /* 0x000fe40008000000 */
[----:B------:R-:W-:Y:S01]  /*57d0*/  IMAD.U32 R9, RZ, RZ, UR4 ;  /* 0x00000004ff097e24 */ /* 0x000fe2000f8e00ff */
[----:B------:R-:W-:Y:S04]  /*57e0*/  @!P1 R2UR UR4, R8 ;  /* 0x00000000080492ca */ /* 0x000fe800000e0000 */
[----:B------:R-:W-:Y:S11]  /*57f0*/  @!P1 R2UR UR5, R9 ;  /* 0x00000000090592ca */ /* 0x000ff600000e0000 */
[----:B------:R-:W-:Y:S02]  /*5800*/  @!UPT UIADD3 URZ, UPT, UPT, URZ, URZ, URZ ;  /* 0x000000fffffff290 */ /* 0x000fe4000fffe0ff */
[----:B------:R2:W-:Y:S01]  /*5810*/  @!UP0 UTMALDG.3D [UR8], [UR4], desc[UR6] ;  /* 0x00000608040085b4 */ /* 0x0005e20008011000 */
[----:B------:R2:W-:Y:S01]  /*5820*/  @!P1 SYNCS.ARRIVE.TRANS64.RED.A0TR RZ, [UR21+0x108], R7 ;  /* 0x00010807ffff99a7 */ /* 0x0005e20008300415 */
[----:B------:R-:W-:Y:S01]  /*5830*/  SYNCS.ARRIVE.TRANS64.RED.A1T0 RZ, [UR33], RZ ;  /* 0x000000ffffff79a7 */ /* 0x000fe20008100421 */
[----:B------:R-:W-:Y:S05]  /*5840*/  BRA.U UP1, `(.L_x_107) ;  /* 0xfffffff5012c7547 */ /* 0x000fea000b83ffff */
[----:B------:R-:W-:-:S04]  /*5850*/  SHF.L.U32 R3, R15, 0x1f, RZ ;  /* 0x0000001f0f037819 */ /* 0x000fc800000006ff */
[----:B------:R-:W3:Y:S02]  /*5860*/  SYNCS.PHASECHK.TRANS64.TRYWAIT P0, [UR21+0x110], R3 ;  /* 0x00011003ff0075a7 */ /* 0x000ee40008001115 */
[----:B---3--:R-:W-:Y:S05]  /*5870*/  @!P0 BRA `(.L_x_108) ;  /* 0x0000004800cc8947 */ /* 0x008fea0003800000 */
.L_x_198:
[----:B---3--:R-:W-:-:S07]  /*5880*/  MOV R0, UR21 ;  /* 0x0000001500007c02 */ /* 0x008fce0008000f00 */
.L_x_109:
[----:B---3--:R-:W-:-:S04]  /*5890*/  SHF.L.U32 R3, R15, 0x1f, RZ ;  /* 0x0000001f0f037819 */ /* 0x008fc800000006ff */
[----:B------:R3:W4:Y:S03]  /*58a0*/  SYNCS.PHASECHK.TRANS64.TRYWAIT P0, [R0+URZ+0x118], R3 ;  /* 0x00011803000075a7 */ /* 0x00072600080011ff */
[----:B----4-:R-:W-:Y:S05]  /*58b0*/  @!P0 NANOSLEEP.SYNCS 0x989680 ;  /* 0x009896800000895d */ /* 0x010fea0003900000 */
[----:B------:R-:W4:Y:S02]  /*58c0*/  @!P0 SYNCS.PHASECHK.TRANS64 P0, [R0+URZ+0x118], R3 ;  /* 0x00011803000085a7 */ /* 0x000f2400080010ff */
[----:B-12-4-:R-:W-:Y:S05]  /*58d0*/  @P0 EXIT ;  /* 0x000000000000094d */ /* 0x016fea0003800000 */
[----:B------:R-:W-:Y:S05]  /*58e0*/  BRA `(.L_x_109) ;  /* 0xfffffffc00e87947 */ /* 0x000fea000383ffff */
.L_x_98:
[----:B------:R-:W-:-:S06]  /*58f0*/  UISETP.GE.AND UP0, UPT, UR13, 0x4, UPT ;  /* 0x000000040d00788c */ /* 0x000fcc000bf06270 */
[----:B------:R-:W-:-:S13]  /*5900*/  PLOP3.LUT P0, PT, PT, PT, UP0, 0x80, 0x8 ;  /* 0x000000000008781c */ /* 0x000fda0003f0f008 */
[----:B------:R-:W-:Y:S05]  /*5910*/  @!P0 EXIT ;  /* 0x000000000000894d */ /* 0x000fea0003800000 */
[----:B------:R-:W-:Y:S01]  /*5920*/  BAR.SYNC.DEFER_BLOCKING 0x6, 0xa0 ;  /* 0x0182800000007b1d */ /* 0x000fe20000010000 */
[C---:B------:R-:W-:Y:S01]  /*5930*/  IMAD.SHL.U32 R4, R170.reuse, 0x40, RZ ;  /* 0x00000040aa047824 */ /* 0x040fe200078e00ff */
[C---:B------:R-:W-:Y:S01]  /*5940*/  LOP3.LUT R178, R170.reuse, 0x60, RZ, 0xc0, !PT ;  /* 0x00000060aab27812 */ /* 0x040fe200078ec0ff */
[C---:B------:R-:W-:Y:S01]  /*5950*/  IMAD.SHL.U32 R137, R170.reuse, 0x8, RZ ;  /* 0x00000008aa897824 */ /* 0x040fe200078e00ff */
[C---:B------:R-:W-:Y:S01]  /*5960*/  LOP3.LUT R176, R170.reuse, 0x2, RZ, 0xc0, !PT ;  /* 0x00000002aab07812 */ /* 0x040fe200078ec0ff */
[----:B------:R-:W-:Y:S01]  /*5970*/  IMAD.U32 R69, R170, 0x10000, RZ ;  /* 0x00010000aa457824 */ /* 0x000fe200078e00ff */
[----:B------:R-:W-:Y:S02]  /*5980*/  UMOV UR44, 0x400 ;  /* 0x00000400002c7882 */ /* 0x000fe40000000000 */
[----:B------:R-:W1:Y:S01]  /*5990*/  LDC.64 R156, c[0x0][0x8b0] ;  /* 0x00022c00ff9c7b82 */ /* 0x000e620000000a00 */
[----:B------:R-:W-:Y:S01]  /*59a0*/  ULEA UR44, UR48, UR44, 0x18 ;  /* 0x0000002c302c7291 */ /* 0x000fe2000f8ec0ff */
[----:B------:R-:W-:Y:S01]  /*59b0*/  LOP3.LUT R6, R4, 0x180, RZ, 0xc0, !PT ;  /* 0x0000018004067812 */ /* 0x000fe200078ec0ff */
[----:B------:R-:W-:Y:S01]  /*59c0*/  HFMA2 R68, -RZ, RZ, 0, 0 ;  /* 0x00000000ff447431 */ /* 0x000fe200000001ff */
[----:B------:R-:W-:Y:S01]  /*59d0*/  LOP3.LUT R69, R69, 0x600000, RZ, 0xc0, !PT ;  /* 0x0060000045457812 */ /* 0x000fe200078ec0ff */
[----:B------:R-:W-:Y:S01]  /*59e0*/  UIADD3 UR4, UPT, UPT, UR44, 0x4200, URZ ;  /* 0x000042002c047890 */ /* 0x000fe2000fffe0ff */
[----:B------:R-:W-:Y:S01]  /*59f0*/  LOP3.LUT R137, R6, 0x30, R137, 0xf8, !PT ;  /* 0x0000003006897812 */ /* 0x000fe200078ef889 */
[----:B------:R-:W-:Y:S01]  /*5a00*/  IMAD.MOV.U32 R168, RZ, RZ, RZ ;  /* 0x000000ffffa87224 */ /* 0x000fe200078e00ff */
[----:B------:R-:W2:Y:S01]  /*5a10*/  LDC.64 R138, c[0x0][0x8a8] ;  /* 0x00022a00ff8a7b82 */ /* 0x000ea20000000a00 */
[----:B------:R-:W-:Y:S01]  /*5a20*/  LOP3.LUT R170, R170, 0x4, RZ, 0xc0, !PT ;  /* 0x00000004aaaa7812 */ /* 0x000fe200078ec0ff */
[----:B------:R-:W-:Y:S01]  /*5a30*/  IMAD.MOV.U32 R162, RZ, RZ, RZ ;  /* 0x000000ffffa27224 */ /* 0x000fe200078e00ff */
[----:B------:R-:W-:-:S02]  /*5a40*/  LOP3.LUT R137, R137, 0x1e40, R4, 0xf8, !PT ;  /* 0x00001e4089897812 */ /* 0x000fc400078ef804 */
[----:B------:R-:W-:Y:S01]  /*5a50*/  CS2R R166, SRZ ;  /* 0x0000000000a67805 */ /* 0x000fe2000001ff00 */
[----:B------:R-:W-:Y:S01]  /*5a60*/  IMAD.MOV.U32 R165, RZ, RZ, RZ ;  /* 0x000000ffffa57224 */ /* 0x000fe200078e00ff */
[----:B------:R-:W-:Y:S01]  /*5a70*/  IADD3 R169, PT, PT, -R170, 0x2, RZ ;  /* 0x00000002aaa97810 */ /* 0x000fe20007ffe1ff */
[----:B------:R-:W-:Y:S01]  /*5a80*/  IMAD.MOV R164, RZ, RZ, -R176 ;  /* 0x000000ffffa47224 */ /* 0x000fe200078e0ab0 */
[----:B------:R-:W-:Y:S01]  /*5a90*/  IADD3 R171, PT, PT, R137, UR44, RZ ;  /* 0x0000002c89ab7c10 */ /* 0x000fe2000fffe0ff */
[----:B------:R-:W3:Y:S01]  /*5aa0*/  LDS R0, [UR44+0x1e0] ;  /* 0x0001e02cff007984 */ /* 0x000ee20008000800 */
[----:B------:R-:W-:Y:S01]  /*5ab0*/  IMAD.MOV R163, RZ, RZ, -R170 ;  /* 0x000000ffffa37224 */ /* 0x000fe200078e0aaa */
[----:B------:R-:W-:Y:S01]  /*5ac0*/  MOV R177, UR4 ;  /* 0x0000000400b17c02 */ /* 0x000fe20008000f00 */
[----:B------:R-:W4:Y:S01]  /*5ad0*/  LDCU UR57, c[0x0][0x370] ;  /* 0x00006e00ff3977ac */ /* 0x000f220008000800 */
[----:B------:R-:W-:Y:S01]  /*5ae0*/  VIADD R171, R171, 0x200 ;  /* 0x00000200abab7836 */ /* 0x000fe20000000000 */
[----:B------:R-:W1:Y:S01]  /*5af0*/  LDCU UR43, c[0x0][0xb0c] ;  /* 0x00016180ff2b77ac */ /* 0x000e620008000800 */
[----:B------:R-:W1:Y:S01]  /*5b00*/  LDCU UR39, c[0x0][0xb30] ;  /* 0x00016600ff2777ac */ /* 0x000e620008000800 */
[----:B------:R-:W1:Y:S01]  /*5b10*/  LDCU.64 UR46, c[0x0][0x888] ;  /* 0x00011100ff2e77ac */ /* 0x000e620008000a00 */
[----:B------:R-:W1:Y:S01]  /*5b20*/  LDCU.64 UR40, c[0x0][0xb28] ;  /* 0x00016500ff2877ac */ /* 0x000e620008000a00 */
[----:B------:R-:W1:Y:S01]  /*5b30*/  LDCU.64 UR60, c[0x0][0x890] ;  /* 0x00011200ff3c77ac */ /* 0x000e620008000a00 */
[----:B------:R-:W1:Y:S01]  /*5b40*/  LDCU.128 UR52, c[0x0][0xb10] ;  /* 0x00016200ff3477ac */ /* 0x000e620008000c00 */
[----:B------:R-:W1:Y:S01]  /*5b50*/  LDCU UR56, c[0x0][0x374] ;  /* 0x00006e80ff3877ac */ /* 0x000e620008000800 */
[----:B------:R-:W-:Y:S01]  /*5b60*/  UIADD3 UR63, UPT, UPT, UR44, 0x200, URZ ;  /* 0x000002002c3f7890 */ /* 0x000fe2000fffe0ff */
[----:B-1234-:R-:W-:-:S11]  /*5b70*/  IMAD.IADD R69, R0, 0x1, R69 ;  /* 0x0000000100457824 */ /* 0x01efd600078e0245 */
.L_x_136:
[C---:B------:R-:W-:Y:S02]  /*5b80*/  LEA R3, R162.reuse, UR44, 0x3 ;  /* 0x0000002ca2037c11 */ /* 0x040fe4000f8e18ff */
[----:B------:R-:W-:Y:S02]  /*5b90*/  SHF.L.U32 R0, R167, 0x1f, RZ ;  /* 0x0000001fa7007819 */ /* 0x000fe400000006ff */
[----:B------:R-:W-:Y:S02]  /*5ba0*/  LEA R5, R162, UR44, 0x4 ;  /* 0x0000002ca2057c11 */ /* 0x000fe4000f8e20ff */
[----:B-1----:R-:W1:Y:S02]  /*5bb0*/  SYNCS.PHASECHK.TRANS64.TRYWAIT P0, [R3+URZ+0x130], R0 ;  /* 0x00013000030075a7 */ /* 0x002e6400080011ff */
[----:B-1----:R-:W-:Y:S05]  /*5bc0*/  @!P0 BRA `(.L_x_110) ;  /* 0x0000004800108947 */ /* 0x002fea0003800000 */
.L_x_199:
        /* <DEDUP_REMOVED lines=11> */
[----:B------:R-:W-:Y:S01]  /*5c80*/  PLOP3.LUT P0, PT, PT, PT, UP1, 0x80, 0x8 ;  /* 0x000000000008781c */ /* 0x000fe20003f0f018 */
[----:B------:R-:W-:Y:S11]  /*5c90*/  UP2UR UR45, UPR, URZ, 0x2 ;  /* 0x00000002ff2d7883 */ /* 0x000ff60008000000 */
[----:B------:R-:W-:Y:S01]  /*5ca0*/  @!UPT UIADD3 URZ, UPT, UPT, URZ, URZ, URZ ;  /* 0x000000fffffff290 */ /* 0x000fe2000fffe0ff */
[----:B-1----:R-:W-:Y:S02]  /*5cb0*/  @P0 SHF.R.U32.HI R0, RZ, 0x10, R5 ;  /* 0x00000010ff000819 */ /* 0x002fe40000011605 */
        /* <DEDUP_REMOVED lines=12> */
[----:B------:R-:W2:Y:S01]  /*5d80*/  LDCU UR12, c[0x0][0xb20] ;  /* 0x00016400ff0c77ac */ /* 0x000ea20008000800 */
[----:B------:R-:W-:Y:S02]  /*5d90*/  UIMAD.WIDE.U32 UR4, UR56, UR55, URZ ;  /* 0x00000037380472a5 */ /* 0x000fe4000f8e00ff */
[----:B------:R-:W-:Y:S02]  /*5da0*/  UIMAD.WIDE.U32 UR6, UR57, UR52, URZ ;  /* 0x00000034390672a5 */ /* 0x000fe4000f8e00ff */
[----:B------:R-:W-:Y:S02]  /*5db0*/  UISETP.NE.AND UP0, UPT, UR54, 0x1, UPT ;  /* 0x000000013600788c */ /* 0x000fe4000bf05270 */
[----:B------:R-:W-:Y:S02]  /*5dc0*/  UIMAD.WIDE.U32 UR8, UR37, UR55, URZ ;  /* 0x00000037250872a5 */ /* 0x000fe4000f8e00ff */
[----:B------:R-:W-:Y:S02]  /*5dd0*/  UIMAD.WIDE.U32 UR10, UR38, UR52, URZ ;  /* 0x00000034260a72a5 */ /* 0x000fe4000f8e00ff */
[----:B------:R-:W-:Y:S02]  /*5de0*/  UISETP.NE.AND UP1, UPT, UR43, 0x1, UPT ;  /* 0x000000012b00788c */ /* 0x000fe4000bf25270 */
[----:B------:R-:W-:Y:S01]  /*5df0*/  UISETP.NE.AND UP2, UPT, UR42, 0x1, UPT ;  /* 0x000000012a00788c */ /* 0x000fe2000bf45270 */
[----:B------:R-:W-:Y:S02]  /*5e00*/  UMOV UR4, UR5 ;  /* 0x0000000500047c82 */ /* 0x000fe40008000000 */
[----:B--2---:R-:W-:Y:S03]  /*5e10*/  USHF.R.U32.HI UR5, URZ, UR12, UR4 ;  /* 0x0000000cff057299 */ /* 0x004fe60008011604 */
[----:B------:R-:W-:Y:S02]  /*5e20*/  UMOV UR4, UR7 ;  /* 0x0000000700047c82 */ /* 0x000fe40008000000 */
[----:B------:R-:W-:Y:S02]  /*5e30*/  USHF.R.U32.HI UR7, URZ, UR53, UR4 ;  /* 0x00000035ff077299 */ /* 0x000fe40008011604 */
[----:B------:R-:W-:Y:S02]  /*5e40*/  USEL UR4, UR56, UR5, !UP0 ;  /* 0x0000000538047287 */ /* 0x000fe4000c000000 */
[----:B------:R-:W-:Y:S01]  /*5e50*/  USEL UR7, UR57, UR7, !UP1 ;  /* 0x0000000739077287 */ /* 0x000fe2000c800000 */
[----:B------:R-:W-:Y:S01]  /*5e60*/  UMOV UR5, UR9 ;  /* 0x0000000900057c82 */ /* 0x000fe20008000000 */
[----:B------:R-:W-:Y:S02]  /*5e70*/  UIMAD.WIDE.U32 UR8, UR4, UR40, URZ ;  /* 0x00000028040872a5 */ /* 0x000fe4000f8e00ff */
[----:B------:R-:W-:Y:S03]  /*5e80*/  USHF.R.U32.HI UR6, URZ, UR12, UR5 ;  /* 0x0000000cff067299 */ /* 0x000fe60008011605 */
[----:B------:R-:W-:Y:S01]  /*5e90*/  UMOV UR5, UR11 ;  /* 0x0000000b00057c82 */ /* 0x000fe20008000000 */
[----:B------:R-:W-:Y:S02]  /*5ea0*/  UIMAD.WIDE.U32 UR10, UR7, UR40, URZ ;  /* 0x00000028070a72a5 */ /* 0x000fe4000f8e00ff */
[----:B------:R-:W-:Y:S02]  /*5eb0*/  USHF.R.U32.HI UR12, URZ, UR53, UR5 ;  /* 0x00000035ff0c7299 */ /* 0x000fe40008011605 */
[----:B------:R-:W-:Y:S01]  /*5ec0*/  USEL UR6, UR37, UR6, !UP0 ;  /* 0x0000000625067287 */ /* 0x000fe2000c000000 */
[----:B------:R-:W-:Y:S02]  /*5ed0*/  UMOV UR5, UR9 ;  /* 0x0000000900057c82 */ /* 0x000fe40008000000 */
[----:B------:R-:W-:Y:S01]  /*5ee0*/  UMOV UR10, UR11 ;  /* 0x0000000b000a7c82 */ /* 0x000fe20008000000 */
[----:B------:R-:W-:Y:S02]  /*5ef0*/  @UP2 USHF.R.U32.HI UR4, URZ, UR41, UR5 ;  /* 0x00000029ff042299 */ /* 0x000fe40008011605 */
[----:B------:R-:W-:Y:S02]  /*5f00*/  @UP2 USHF.R.U32.HI UR7, URZ, UR41, UR10 ;  /* 0x00000029ff072299 */ /* 0x000fe4000801160a */
[----:B------:R-:W-:Y:S02]  /*5f10*/  UIMAD UR4, UR42, UR4, URZ ;  /* 0x000000042a0472a4 */ /* 0x000fe4000f8e02ff */
[----:B------:R-:W-:Y:S02]  /*5f20*/  UIMAD.WIDE.U32 UR10, UR6, UR40, URZ ;  /* 0x00000028060a72a5 */ /* 0x000fe4000f8e00ff */
[----:B------:R-:W-:Y:S02]  /*5f30*/  USEL UR5, UR38, UR12, !UP1 ;  /* 0x0000000c26057287 */ /* 0x000fe4000c800000 */
[----:B------:R-:W-:Y:S02]  /*5f40*/  UIMAD UR8, UR42, UR7, URZ ;  /* 0x000000072a0872a4 */ /* 0x000fe4000f8e02ff */
[----:B------:R-:W-:Y:S03]  /*5f50*/  UISETP.GE.AND UP0, UPT, UR6, UR4, UPT ;  /* 0x000000040600728c */ /* 0x000fe6000bf06270 */
[----:B------:R-:W-:Y:S01]  /*5f60*/  UMOV UR4, UR11 ;  /* 0x0000000b00047c82 */ /* 0x000fe20008000000 */
[----:B------:R-:W-:Y:S02]  /*5f70*/  UISETP.GE.OR UP0, UPT, UR5, UR8, UP0 ;  /* 0x000000080500728c */ /* 0x000fe40008706670 */
[----:B------:R-:W-:Y:S02]  /*5f80*/  USHF.R.U32.HI UR4, URZ, UR41, UR4 ;  /* 0x00000029ff047299 */ /* 0x000fe40008011604 */
[----:B------:R-:W-:Y:S02]  /*5f90*/  UIMAD.WIDE.U32 UR8, UR5, UR40, URZ ;  /* 0x00000028050872a5 */ /* 0x000fe4000f8e00ff */
[----:B------:R-:W-:Y:S02]  /*5fa0*/  USEL UR11, UR6, UR4, !UP2 ;  /* 0x00000004060b7287 */ /* 0x000fe4000d000000 */
[----:B------:R-:W-:Y:S02]  /*5fb0*/  UIADD3 UR8, UPT, UPT, -UR5, URZ, URZ ;  /* 0x000000ff05087290 */ /* 0x000fe4000fffe1ff */
[----:B------:R-:W-:Y:S01]  /*5fc0*/  UIADD3 UR10, UPT, UPT, -UR11, URZ, URZ ;  /* 0x000000ff0b0a7290 */ /* 0x000fe2000fffe1ff */
[----:B------:R-:W-:Y:S01]  /*5fd0*/  @!UP0 UMOV UR4, UR9 ;  /* 0x0000000900048c82 */ /* 0x000fe20008000000 */
[----:B------:R-:W-:Y:S02]  /*5fe0*/  UIADD3 UR9, UPT, UPT, -UR6, URZ, URZ ;  /* 0x000000ff06097290 */ /* 0x000fe4000fffe1ff */
[----:B------:R-:W-:Y:S02]  /*5ff0*/  @!UP0 USHF.R.U32.HI UR4, URZ, UR41, UR4 ;  /* 0x00000029ff048299 */ /* 0x000fe40008011604 */
[----:B------:R-:W-:Y:S02]  /*6000*/  UIMAD UR10, UR42, UR10, UR6 ;  /* 0x0000000a2a0a72a4 */ /* 0x000fe4000f8e0206 */
[----:B------:R-:W-:Y:S04]  /*6010*/  @!UP0 USEL UR4, UR5, UR4, !UP2 ;  /* 0x0000000405048287 */ /* 0x000fe8000d000000 */
[----:B------:R-:W-:Y:S02]  /*6020*/  @!UP0 UIMAD UR10, UR7, UR10, UR4 ;  /* 0x0000000a070a82a4 */ /* 0x000fe4000f8e0204 */
[----:B------:R-:W-:Y:S02]  /*6030*/  @!UP0 UIADD3 UR11, UPT, UPT, UR11, -UR4, URZ ;  /* 0x800000040b0b8290 */ /* 0x000fe4000fffe0ff */
[----:B------:R-:W-:Y:S02]  /*6040*/  UIMAD UR7, UR43, UR8, UR38 ;  /* 0x000000082b0772a4 */ /* 0x000fe4000f8e0226 */
[----:B------:R-:W-:Y:S02]  /*6050*/  @!UP0 UIMAD UR6, UR11, UR42, UR5 ;  /* 0x0000002a0b0682a4 */ /* 0x000fe4000f8e0205 */
[----:B------:R-:W-:Y:S01]  /*6060*/  UIMAD UR4, UR54, UR9, UR37 ;  /* 0x00000009360472a4 */ /* 0x000fe2000f8e0225 */
[----:B------:R-:W-:Y:S02]  /*6070*/  @!UP0 UMOV UR5, UR10 ;  /* 0x0000000a00058c82 */ /* 0x000fe40008000000 */
[----:B------:R-:W-:Y:S02]  /*6080*/  UIMAD UR38, UR5, UR43, UR7 ;  /* 0x0000002b052672a4 */ /* 0x000fe4000f8e0207 */
[----:B------:R-:W-:Y:S11]  /*6090*/  UIMAD UR37, UR6, UR54, UR4 ;  /* 0x00000036062572a4 */ /* 0x000ff6000f8e0204 */
[----:B------:R-:W-:Y:S01]  /*60a0*/  @!UPT UIADD3 URZ, UPT, UPT, URZ, URZ, URZ ;  /* 0x000000fffffff290 */ /* 0x000fe2000fffe0ff */
.L_x_111:
[----:B------:R-:W-:Y:S01]  /*60b0*/  UISETP.NE.AND UP0, UPT, UR39, 0x1, UPT ;  /* 0x000000012700788c */ /* 0x000fe2000bf05270 */
[----:B------:R-:W-:Y:S01]  /*60c0*/  IADD3 R162, PT, PT, R162, 0x1, RZ ;  /* 0x00000001a2a27810 */ /* 0x000fe20007ffe0ff */
[----:B------:R-:W-:Y:S02]  /*60d0*/  USHF.L.U32 UR50, UR16, 0x7, URZ ;  /* 0x0000000710327899 */ /* 0x000fe400080006ff */
[----:B------:R-:W-:Y:S07]  /*60e0*/  USHF.L.U32 UR49, UR20, 0x7, URZ ;  /* 0x0000000714317899 */ /* 0x000fee00080006ff */
[----:B------:R-:W2:Y:S01]  /*60f0*/  @!UP0 LDCU.128 UR12, c[0x0][0xb10] ;  /* 0x00016200ff0c87ac */ /* 0x000ea20008000c00 */
[----:B------:R-:W3:Y:S01]  /*6100*/  @!UP0 LDCU UR5, c[0x0][0xb0c] ;  /* 0x00016180ff0587ac */ /* 0x000ee20008000800 */
[----:B------:R-:W4:Y:S01]  /*6110*/  @!UP0 LDCU UR10, c[0x0][0xb20] ;  /* 0x00016400ff0a87ac */ /* 0x000f220008000800 */
[----:B--2---:R-:W-:Y:S02]  /*6120*/  UIMAD.WIDE.U32 UR8, UR38, UR12, URZ ;  /* 0x0000000c260872a5 */ /* 0x004fe4000f8e00ff */
[----:B------:R-:W-:Y:S02]  /*6130*/  UIMAD.WIDE.U32 UR6, UR37, UR15, URZ ;  /* 0x0000000f250672a5 */ /* 0x000fe4000f8e00ff */
[----:B------:R-:W-:Y:S03]  /*6140*/  @!UP0 UISETP.NE.AND UP1, UPT, UR14, 0x1, UPT ;  /* 0x000000010e00888c */ /* 0x000fe6000bf25270 */
[----:B------:R-:W-:Y:S01]  /*6150*/  @!UP0 UMOV UR4, UR9 ;  /* 0x0000000900048c82 */ /* 0x000fe20008000000 */
[----:B---3--:R-:W-:Y:S02]  /*6160*/  @!UP0 UISETP.NE.AND UP2, UPT, UR5, 0x1, UPT ;  /* 0x000000010500888c */ /* 0x008fe4000bf45270 */
[----:B------:R-:W-:Y:S01]  /*6170*/  @!UP0 USHF.R.U32.HI UR4, URZ, UR13, UR4 ;  /* 0x0000000dff048299 */ /* 0x000fe20008011604 */
[----:B------:R-:W-:Y:S02]  /*6180*/  @!UP0 UMOV UR6, UR7 ;  /* 0x0000000700068c82 */ /* 0x000fe40008000000 */
[----:B----4-:R-:W-:Y:S02]  /*6190*/  @!UP0 USHF.R.U32.HI UR6, URZ, UR10, UR6 ;  /* 0x0000000aff068299 */ /* 0x010fe40008011606 */
[----:B------:R-:W-:Y:S02]  /*61a0*/  @!UP0 USEL UR7, UR38, UR4, !UP2 ;  /* 0x0000000426078287 */ /* 0x000fe4000d000000 */
[----:B------:R-:W-:Y:S04]  /*61b0*/  @!UP0 USEL UR6, UR37, UR6, !UP1 ;  /* 0x0000000625068287 */ /* 0x000fe8000c800000 */
[----:B------:R-:W-:Y:S02]  /*61c0*/  @!UP0 UIADD3 UR4, UPT, UPT, -UR7, UR6, URZ ;  /* 0x0000000607048290 */ /* 0x000fe4000fffe1ff */
[----:B------:R-:W-:Y:S02]  /*61d0*/  @!UP0 UIADD3 UR6, UPT, UPT, UR7, -UR6, URZ ;  /* 0x8000000607068290 */ /* 0x000fe4000fffe0ff */
[----:B------:R-:W-:Y:S02]  /*61e0*/  @!UP0 UIMAD UR38, UR4, UR5, UR38 ;  /* 0x00000005042682a4 */ /* 0x000fe4000f8e0226 */
[----:B------:R-:W-:Y:S02]  /*61f0*/  @!UP0 UIMAD UR37, UR6, UR14, UR37 ;  /* 0x0000000e062582a4 */ /* 0x000fe4000f8e0225 */
[----:B------:R-:W-:Y:S09]  /*6200*/  ULOP3.LUT UP0, URZ, UR63, 0x1b0, URZ, 0xc0, !UPT ;  /* 0x000001b03fff7892 */ /* 0x000ff2000f80c0ff */
[----:B------:R-:W-:Y:S05]  /*6210*/  BRA.U !UP0, `(.L_x_112) ;  /* 0x0000000108407547 */ /* 0x000fea000b800000 */
[----:B------:R-:W2:Y:S01]  /*6220*/  LDCU.64 UR8, c[0x4][0x80] ;  /* 0x01001000ff0877ac */ /* 0x000ea20008000a00 */
[----:B------:R-:W-:Y:S01]  /*6230*/  MOV R3, 0x0 ;  /* 0x0000000000037802 */ /* 0x000fe20000000f00 */
[----:B------:R-:W-:Y:S02]  /*6240*/  HFMA2 R12, -RZ, RZ, 0, 5.9604644775390625e-08 ;  /* 0x00000001ff0c7431 */ /* 0x000fe400000001ff */
[----:B------:R-:W-:Y:S02]  /*6250*/  IMAD.MOV.U32 R8, RZ, RZ, 0x70 ;  /* 0x00000070ff087424 */ /* 0x000fe400078e00ff */
[----:B------:R-:W-:Y:S01]  /*6260*/  IMAD.MOV.U32 R13, RZ, RZ, RZ ;  /* 0x000000ffff0d7224 */ /* 0x000fe200078e00ff */
[----:B------:R-:W3:Y:S01]  /*6270*/  LDCU.64 UR6, c[0x4][0x88] ;  /* 0x01001100ff0677ac */ /* 0x000ee20008000a00 */
[----:B------:R-:W4:Y:S01]  /*6280*/  LDC.64 R2, c[0x4][R3] ;  /* 0x0100000003027b82 */ /* 0x000f220000000a00 */
[----:B------:R-:W1:Y:S01]  /*6290*/  LDCU.64 UR4, c[0x4][0x8] ;  /* 0x01000100ff0477ac */ /* 0x000e620008000a00 */
[----:B--2---:R-:W-:Y:S01]  /*62a0*/  MOV R5, UR9 ;  /* 0x0000000900057c02 */ /* 0x004fe20008000f00 */
[----:B------:R-:W-:Y:S01]  /*62b0*/  IMAD.U32 R4, RZ, RZ, UR8 ;  /* 0x00000008ff047e24 */ /* 0x000fe2000f8e00ff */
[----:B---3--:R-:W-:Y:S01]  /*62c0*/  MOV R7, UR7 ;  /* 0x0000000700077c02 */ /* 0x008fe20008000f00 */
[----:B------:R-:W-:Y:S01]  /*62d0*/  IMAD.U32 R6, RZ, RZ, UR6 ;  /* 0x00000006ff067e24 */ /* 0x000fe2000f8e00ff */
[----:B-1----:R-:W-:Y:S01]  /*62e0*/  MOV R11, UR5 ;  /* 0x00000005000b7c02 */ /* 0x002fe20008000f00 */
[----:B------:R-:W-:Y:S02]  /*62f0*/  IMAD.U32 R10, RZ, RZ, UR4 ;  /* 0x00000004ff0a7e24 */ /* 0x000fe4000f8e00ff */
[----:B------:R-:W-:Y:S07]  /*6300*/  LEPC R20, `(.L_x_112) ;  /* 0x000000001014794e */ /* 0x000fee0000000000 */
[----:B----45:R-:W-:Y:S05]  /*6310*/  CALL.ABS.NOINC R2 ;  /* 0x0000000002007343 */ /* 0x030fea0003c00000 */
.L_x_112:
[----:B------:R-:W-:Y:S01]  /*6320*/  LOP3.LUT P0, RZ, R177, 0x1b0, RZ, 0xc0, !PT ;  /* 0x000001b0b1ff7812 */ /* 0x000fe2000780c0ff */
[----:B------:R-:W-:Y:S11]  /*6330*/  BSSY.RECONVERGENT B6, `(.L_x_113) ;  /* 0x0000013000067945 */ /* 0x000ff60003800200 */
[----:B------:R-:W-:Y:S01]  /*6340*/  @!UPT UIADD3 URZ, UPT, UPT, URZ, URZ, URZ ;  /* 0x000000fffffff290 */ /* 0x000fe2000fffe0ff */
[----:B------:R-:W-:Y:S05]  /*6350*/  @!P0 BRA `(.L_x_114) ;  /* 0x0000000000408947 */ /* 0x000fea0003800000 */
        /* <DEDUP_REMOVED lines=16> */
.L_x_114:
[----:B------:R-:W-:Y:S05]  /*6460*/  BSYNC.RECONVERGENT B6 ;  /* 0x0000000000067941 */ /* 0x000fea0003800200 */
.L_x_113:
[----:B------:R-:W-:Y:S01]  /*6470*/  R2UR UR4, R160 ;  /* 0x00000000a00472ca */ /* 0x000fe200000e0000 */
[----:B------:R-:W-:Y:S01]  /*6480*/  UISETP.NE.U32.AND UP0, UPT, UR60, URZ, UPT ;  /* 0x000000ff3c00728c */ /* 0x000fe2000bf05070 */
[----:B------:R-:W-:Y:S02]  /*6490*/  ISETP.NE.U32.AND P4, PT, R156, RZ, PT ;  /* 0x000000ff9c00720c */ /* 0x000fe40003f85070 */
[----:B------:R-:W-:Y:S01]  /*64a0*/  ISETP.NE.U32.AND P2, PT, RZ, UR46, PT ;  /* 0x0000002eff007c0c */ /* 0x000fe2000bf45070 */
[----:B------:R-:W-:Y:S01]  /*64b0*/  UISETP.NE.AND.EX UP1, UPT, UR61, URZ, UPT, UP0 ;  /* 0x000000ff3d00728c */ /* 0x000fe2000bf25300 */
[----:B------:R-:W-:Y:S01]  /*64c0*/  ISETP.NE.AND.EX P4, PT, R157, RZ, PT, P4 ;  /* 0x000000ff9d00720c */ /* 0x000fe20003f85340 */
[----:B------:R-:W-:Y:S01]  /*64d0*/  UPLOP3.LUT UP0, UPT, UPT, UPT, UPT, 0x40, 0x4 ;  /* 0x000000000004789c */ /* 0x000fe20003f0e870 */
[----:B------:R-:W-:Y:S05]  /*64e0*/  ISETP.NE.AND.EX P2, PT, RZ, UR47, PT, P2 ;  /* 0x0000002fff007c0c */ /* 0x000fea000bf45320 */
[----:B------:R-:W-:Y:S06]  /*64f0*/  UISETP.NE.AND UP2, UPT, UR4, URZ, UPT ;  /* 0x000000ff0400728c */ /* 0x000fec000bf45270 */
[----:B------:R-:W-:Y:S05]  /*6500*/  PLOP3.LUT P1, PT, PT, PT, UP2, 0x80, 0x8 ;  /* 0x000000000008781c */ /* 0x000fea0003f2f028 */
[----:B------:R-:W-:Y:S06]  /*6510*/  @UP2 UPLOP3.LUT UP0, UPT, UPT, UPT, UP1, 0x80, 0x8 ;  /* 0x000000000008289c */ /* 0x000fec0003f0f010 */
[----:B------:R-:W-:Y:S01]  /*6520*/  PLOP3.LUT P0, PT, PT, PT, UP0, 0x80, 0x8 ;  /* 0x000000000008781c */ /* 0x000fe20003f0f008 */
[----:B------:R-:W-:Y:S01]  /*6530*/  @!UPT UIADD3 URZ, UPT, UPT, URZ, URZ, URZ ;  /* 0x000000fffffff290 */ /* 0x000fe2000fffe0ff */
[----:B------:R-:W-:Y:S11]  /*6540*/  BRA.U !UP1, `(.L_x_115) ;  /* 0x00000001093c7547 */ /* 0x000ff6000b800000 */
[----:B------:R-:W-:Y:S01]  /*6550*/  UISETP.NE.U32.AND UP0, UPT, UR46, URZ, UPT ;  /* 0x000000ff2e00728c */ /* 0x000fe2000bf05070 */
[----:B-1----:R-:W-:Y:S01]  /*6560*/  HFMA2 R0, -RZ, RZ, 0, 5.9604644775390625e-08 ;  /* 0x00000001ff007431 */ /* 0x002fe200000001ff */
[----:B------:R-:W1:Y:S01]  /*6570*/  LDCU.64 UR8, c[0x0][0x358] ;  /* 0x00006b00ff0877ac */ /* 0x000e620008000a00 */
[----:B------:R-:W-:Y:S01]  /*6580*/  IMAD.MOV.U32 R158, RZ, RZ, 0x1 ;  /* 0x00000001ff9e7424 */ /* 0x000fe200078e00ff */
[----:B------:R-:W-:Y:S06]  /*6590*/  UISETP.NE.AND.EX UP0, UPT, UR47, URZ, UPT, UP0 ;  /* 0x000000ff2f00728c */ /* 0x000fec000bf05300 */
[----:B------:R-:W-:Y:S05]  /*65a0*/  PLOP3.LUT P3, PT, PT, PT, UP0, 0x80, 0x8 ;  /* 0x000000000008781c */ /* 0x000fea0003f6f008 */
[----:B------:R-:W2:Y:S01]  /*65b0*/  @UP0 LDCU.64 UR4, c[0x0][0x888] ;  /* 0x00011100ff0407ac */ /* 0x000ea20008000a00 */
[----:B------:R-:W-:Y:S07]  /*65c0*/  @UP0 UIMAD UR6, UR36, UR60, URZ ;  /* 0x0000003c240602a4 */ /* 0x000fee000f8e02ff */
[----:B------:R-:W-:Y:S01]  /*65d0*/  @!P3 PRMT R158, R0, 0x7610, R158 ;  /* 0x00007610009eb816 */ /* 0x000fe2000000009e */
[----:B--2---:R-:W-:Y:S06]  /*65e0*/  @UP0 UIMAD.WIDE UR4, UR6, 0x4, UR4 ;  /* 0x00000004060408a5 */ /* 0x004fec000f8e0204 */
[----:B------:R-:W-:Y:S01]  /*65f0*/  IMAD.U32 R2, RZ, RZ, UR4 ;  /* 0x00000004ff027e24 */ /* 0x000fe2000f8e00ff */
[----:B------:R-:W-:Y:S04]  /*6600*/  MOV R3, UR5 ;  /* 0x0000000500037c02 */ /* 0x000fe80008000f00 */
[----:B------:R-:W2:Y:S01]  /*6610*/  @!UP0 LDCU UR4, c[0x0][0x880] ;  /* 0x00011000ff0487ac */ /* 0x000ea20008000800 */
[----:B-1---5:R3:W5:Y:S02]  /*6620*/  @P3 LDG.E R73, desc[UR8][R2.64] ;  /* 0x0000000802493981 */ /* 0x022764000c1e1900 */
[----:B--23--:R-:W-:Y:S02]  /*6630*/  @!P3 IMAD.U32 R73, RZ, RZ, UR4 ;  /* 0x00000004ff49be24 */ /* 0x00cfe4000f8e00ff */
.L_x_115:
[----:B------:R-:W-:Y:S05]  /*6640*/  @!P4 BRA `(.L_x_116) ;  /* 0x000000000024c947 */ /* 0x000fea0003800000 */
[----:B------:R-:W-:Y:S01]  /*6650*/  ISETP.NE.U32.AND P3, PT, R138, RZ, PT ;  /* 0x000000ff8a00720c */ /* 0x000fe20003f65070 */
[----:B------:R-:W2:Y:S03]  /*6660*/  LDCU.64 UR4, c[0x0][0x358] ;  /* 0x00006b00ff0477ac */ /* 0x000ea60008000a00 */
[----:B------:R-:W-:Y:S11]  /*6670*/  ISETP.NE.AND.EX P3, PT, R139, RZ, PT, P3 ;  /* 0x000000ff8b00720c */ /* 0x000ff60003f65330 */
[----:B------:R-:W-:Y:S02]  /*6680*/  @!UPT UIADD3 URZ, UPT, UPT, URZ, URZ, URZ ;  /* 0x000000fffffff290 */ /* 0x000fe4000fffe0ff */
[----:B------:R-:W3:Y:S01]  /*6690*/  @P3 LDC.64 R2, c[0x0][0x8a8] ;  /* 0x00022a00ff023b82 */ /* 0x000ee20000000a00 */
[----:B-1----:R-:W-:Y:S04]  /*66a0*/  @P3 IMAD R0, R156, UR36, RZ ;  /* 0x000000249c003c24 */ /* 0x002fe8000f8e02ff */
[----:B---3--:R-:W-:Y:S05]  /*66b0*/  @P3 IMAD.WIDE R2, R0, 0x4, R2 ;  /* 0x0000000400023825 */ /* 0x008fea00078e0202 */
[----:B--2--5:R2:W5:Y:S02]  /*66c0*/  @P3 LDG.E R70, desc[UR4][R2.64] ;  /* 0x0000000402463981 */ /* 0x024564000c1e1900 */
[----:B--2---:R-:W3:Y:S02]  /*66d0*/  @!P3 LDC R70, c[0x0][0x8a0] ;  /* 0x00022800ff46bb82 */ /* 0x004ee40000000800 */
.L_x_116:
[----:B-----5:R-:W-:Y:S01]  /*66e0*/  FSETP.NEU.AND P4, PT, R73, RZ, PT ;  /* 0x000000ff4900720b */ /* 0x020fe20003f8d000 */
[----:B------:R-:W-:Y:S01]  /*66f0*/  BSSY B1, `(.L_x_117) ;  /* 0x0000047000017945 */ /* 0x000fe20003800000 */
[----:B------:R-:W-:Y:S01]  /*6700*/  SEL R5, RZ, 0xffffffff, P2 ;  /* 0xffffffffff057807 */ /* 0x000fe20001000000 */
[----:B------:R-:W-:Y:S01]  /*6710*/  IMAD.MOV.U32 R186, RZ, RZ, 0x1 ;  /* 0x00000001ffba7424 */ /* 0x000fe200078e00ff */
[----:B------:R-:W-:Y:S01]  /*6720*/  LOP3.LUT P3, RZ, R158, 0xff, RZ, 0xc0, !PT ;  /* 0x000000ff9eff7812 */ /* 0x000fe2000786c0ff */
[----:B------:R-:W-:Y:S01]  /*6730*/  IMAD R71, R68, 0x80, R69 ;  /* 0x0000008044477824 */ /* 0x000fe200078e0245 */
[----:B-1----:R-:W-:Y:S02]  /*6740*/  @P1 SEL R0, RZ, 0xffffffff, P4 ;  /* 0xffffffffff001807 */ /* 0x002fe40002000000 */
[----:B------:R-:W-:Y:S02]  /*6750*/  CS2R R154, SRZ ;  /* 0x00000000009a7805 */ /* 0x000fe4000001ff00 */
[----:B------:R-:W-:Y:S02]  /*6760*/  LEA R3, R166, UR44, 0x3 ;  /* 0x0000002ca6037c11 */ /* 0x000fe4000f8e18ff */
[----:B------:R-:W-:Y:S02]  /*6770*/  CS2R R152, SRZ ;  /* 0x0000000000987805 */ /* 0x000fe4000001ff00 */
[----:B------:R-:W-:Y:S02]  /*6780*/  @P0 SEL R0, R5, R0, !P3 ;  /* 0x0000000005000207 */ /* 0x000fe40005800000 */
[----:B------:R-:W-:Y:S02]  /*6790*/  CS2R R150, SRZ ;  /* 0x0000000000967805 */ /* 0x000fe4000001ff00 */
[----:B------:R-:W-:Y:S02]  /*67a0*/  LEA R161, R68, UR44, 0x3 ;  /* 0x0000002c44a17c11 */ /* 0x000fe4000f8e18ff */
[----:B------:R-:W-:Y:S02]  /*67b0*/  CS2R R148, SRZ ;  /* 0x0000000000947805 */ /* 0x000fe4000001ff00 */
[----:B------:R-:W-:Y:S02]  /*67c0*/  @P1 LOP3.LUT R0, R0, 0x1, RZ, 0xc0, !PT ;  /* 0x0000000100001812 */ /* 0x000fe400078ec0ff */
[----:B------:R-:W-:Y:S02]  /*67d0*/  CS2R R146, SRZ ;  /* 0x0000000000927805 */ /* 0x000fe4000001ff00 */
[----:B------:R-:W-:Y:S02]  /*67e0*/  SHF.L.U32 R4, R168, 0x1f, RZ ;  /* 0x0000001fa8047819 */ /* 0x000fe400000006ff */
[----:B------:R-:W-:Y:S02]  /*67f0*/  CS2R R144, SRZ ;  /* 0x0000000000907805 */ /* 0x000fe4000001ff00 */
[----:B------:R-:W-:Y:S02]  /*6800*/  ISETP.NE.U32.OR P6, PT, R0, 0x1, !P1 ;  /* 0x000000010000780c */ /* 0x000fe40004fc5470 */
[----:B------:R-:W-:Y:S02]  /*6810*/  CS2R R142, SRZ ;  /* 0x00000000008e7805 */ /* 0x000fe4000001ff00 */
[----:B------:R-:W-:Y:S02]  /*6820*/  PLOP3.LUT P2, PT, PT, PT, UP1, 0x80, 0x8 ;  /* 0x000000000008781c */ /* 0x000fe40003f4f018 */
[----:B------:R-:W-:Y:S02]  /*6830*/  CS2R R140, SRZ ;  /* 0x00000000008c7805 */ /* 0x000fe4000001ff00 */
[----:B------:R-:W-:Y:S02]  /*6840*/  SEL R0, RZ, 0xffffffff, P4 ;  /* 0xffffffffff007807 */ /* 0x000fe40002000000 */
[----:B------:R-:W-:Y:S03]  /*6850*/  P2R R172, PR, RZ, 0x40 ;  /* 0x00000040ffac7803 */ /* 0x000fe60000000000 */
[----:B------:R-:W-:Y:S04]  /*6860*/  @P6 SHF.L.U32 R2, R165, 0x1f, RZ ;  /* 0x0000001fa5026819 */ /* 0x000fe800000006ff */
[----:B------:R-:W-:Y:S01]  /*6870*/  @P2 SEL R0, R5, R0, !P3 ;  /* 0x0000000005002207 */ /* 0x000fe20005800000 */
[----:B------:R-:W1:Y:S03]  /*6880*/  @P6 SYNCS.PHASECHK.TRANS64.TRYWAIT P1, [R3+URZ+0x100], R2 ;  /* 0x00010002030065a7 */ /* 0x000e6600080211ff */
[----:B------:R-:W-:Y:S04]  /*6890*/  LOP3.LUT R0, R0, 0x1, RZ, 0xc0, !PT ;  /* 0x0000000100007812 */ /* 0x000fe800078ec0ff */
[----:B------:R-:W-:Y:S04]  /*68a0*/  ISETP.NE.U32.AND P5, PT, R0, 0x1, PT ;  /* 0x000000010000780c */ /* 0x000fe80003fa5070 */
[----:B------:R-:W-:Y:S01]  /*68b0*/  P2R R187, PR, RZ, 0x20 ;  /* 0x00000020ffbb7803 */ /* 0x000fe20000000000 */
[----:B------:R2:W4:Y:S01]  /*68c0*/  SYNCS.PHASECHK.TRANS64.TRYWAIT P0, [R161+URZ+0x150], R4 ;  /* 0x00015004a10075a7 */ /* 0x00052200080011ff */
[----:B-1----:R-:W-:Y:S01]  /*68d0*/  @P6 SEL R186, RZ, 0x1, !P1 ;  /* 0x00000001ffba6807 */ /* 0x002fe20004800000 */
[----:B--2---:R-:W-:Y:S06]  /*68e0*/  @!P6 BRA `(.L_x_118) ;  /* 0x00000000009ce947 */ /* 0x004fec0003800000 */
[----:B------:R-:W-:Y:S01]  /*68f0*/  @P5 IMAD R7, R166, 0x2000, R171 ;  /* 0x00002000a6075824 */ /* 0x000fe200078e02ab */
[----:B------:R-:W1:Y:S01]  /*6900*/  S2R R0, SR_CgaCtaId ;  /* 0x0000000000007919 */ /* 0x000e620000008800 */
[----:B------:R-:W-:Y:S01]  /*6910*/  ISETP.NE.AND P1, PT, R186, RZ, PT ;  /* 0x000000ffba00720c */ /* 0x000fe20003f25270 */
[----:B------:R-:W-:Y:S01]  /*6920*/  BSSY B0, `(.L_x_119) ;  /* 0x0000010000007945 */ /* 0x000fe20003800000 */
[--C-:B------:R-:W-:Y:S01]  /*6930*/  @P5 IMAD R8, R176, -0x10, R7.reuse ;  /* 0xfffffff0b0085824 */ /* 0x100fe200078e0207 */
[----:B------:R-:W-:Y:S01]  /*6940*/  CS2R R142, SRZ ;  /* 0x00000000008e7805 */ /* 0x000fe2000001ff00 */
[----:B------:R-:W-:Y:S01]  /*6950*/  @P5 IMAD R6, R170, -0x10, R7 ;  /* 0xfffffff0aa065824 */ /* 0x000fe200078e0207 */
[----:B------:R-:W-:Y:S01]  /*6960*/  CS2R R140, SRZ ;  /* 0x00000000008c7805 */ /* 0x000fe2000001ff00 */
[----:B------:R-:W-:Y:S01]  /*6970*/  @P5 IMAD R5, R169, 0x10, R8 ;  /* 0x00000010a9055824 */ /* 0x000fe200078e0208 */
[----:B------:R-:W-:Y:S02]  /*6980*/  CS2R R150, SRZ ;  /* 0x0000000000967805 */ /* 0x000fe4000001ff00 */
[----:B------:R-:W-:Y:S02]  /*6990*/  CS2R R148, SRZ ;  /* 0x0000000000947805 */ /* 0x000fe4000001ff00 */
[----:B------:R-:W-:Y:S02]  /*69a0*/  CS2R R146, SRZ ;  /* 0x0000000000927805 */ /* 0x000fe4000001ff00 */
[----:B------:R-:W-:Y:S02]  /*69b0*/  CS2R R144, SRZ ;  /* 0x0000000000907805 */ /* 0x000fe4000001ff00 */
[----:B------:R-:W-:Y:S02]  /*69c0*/  CS2R R154, SRZ ;  /* 0x00000000009a7805 */ /* 0x000fe4000001ff00 */
[----:B------:R-:W-:Y:S01]  /*69d0*/  CS2R R152, SRZ ;  /* 0x0000000000987805 */ /* 0x000fe2000001ff00 */
[----:B------:R-:W-:Y:S06]  /*69e0*/  @P1 BRA `(.L_x_120) ;  /* 0x00000000000c1947 */ /* 0x000fec0003800000 */
[----:B------:R-:W-:Y:S04]  /*69f0*/  SHF.L.U32 R2, R165, 0x1f, RZ ;  /* 0x0000001fa5027819 */ /* 0x000fe800000006ff */
[----:B------:R-:W2:Y:S02]  /*6a00*/  SYNCS.PHASECHK.TRANS64.TRYWAIT P1, [R3+URZ+0x100], R2 ;  /* 0x00010002030075a7 */ /* 0x000ea400080211ff */
[----:B--2---:R-:W-:Y:S05]  /*6a10*/  @!P1 BRA `(.L_x_121) ;  /* 0x0000003800909947 */ /* 0x004fea0003800000 */
.L_x_120:
[----:B------:R-:W-:Y:S05]  /*6a20*/  BSYNC B0 ;  /* 0x0000000000007941 */ /* 0x000fea0003800000 */
.L_x_119:
[----:B------:R-:W-:Y:S01]  /*6a30*/  ISETP.NE.AND P1, PT, R187, RZ, PT ;  /* 0x000000ffbb00720c */ /* 0x000fe20003f25270 */
[----:B--2---:R-:W-:Y:S02]  /*6a40*/  VIADD R3, R3, 0x110 ;  /* 0x0000011003037836 */ /* 0x004fe40000000000 */
[----:B------:R-:W-:Y:S03]  /*6a50*/  VIADD R166, R166, 0x1 ;  /* 0x00000001a6a67836 */ /* 0x000fe60000000000 */
[----:B-1----:R-:W-:Y:S07]  /*6a60*/  PRMT R0, R0, 0x654, R3 ;  /* 0x0000065400007816 */ /* 0x002fee0000000003 */
[----:B------:R1:W2:Y:S04]  /*6a70*/  @P1 LDS.128 R140, [R7] ;  /* 0x00000000078c1984 */ /* 0x0002a80000000c00 */
[----:B------:R1:W1:Y:S04]  /*6a80*/  @P1 LDS.128 R148, [R6+0x20] ;  /* 0x0000200006941984 */ /* 0x0002680000000c00 */
[----:B------:R1:W1:Y:S04]  /*6a90*/  @P1 LDS.128 R144, [R8+0x10] ;  /* 0x0000100008901984 */ /* 0x0002680000000c00 */
[----:B------:R1:W1:Y:S01]  /*6aa0*/  @P1 LDS.128 R152, [R5+0x10] ;  /* 0x0000100005981984 */ /* 0x0002620000000c00 */
[C---:B------:R-:W-:Y:S01]  /*6ab0*/  ISETP.NE.AND P1, PT, R166.reuse, 0x2, PT ;  /* 0x00000002a600780c */ /* 0x040fe20003f25270 */
[----:B------:R-:W-:Y:S01]  /*6ac0*/  @!PT LDS RZ, [RZ] ;  /* 0x00000000fffff984 */ /* 0x000fe20000000800 */
[----:B------:R-:W-:Y:S01]  /*6ad0*/  @!PT LDS RZ, [RZ] ;  /* 0x00000000fffff984 */ /* 0x000fe20000000800 */
[----:B------:R-:W-:Y:S01]  /*6ae0*/  @!PT LDS RZ, [RZ] ;  /* 0x00000000fffff984 */ /* 0x000fe20000000800 */
[----:B------:R-:W-:Y:S01]  /*6af0*/  @!PT LDS RZ, [RZ] ;  /* 0x00000000fffff984 */ /* 0x000fe20000000800 */
[----:B------:R5:W-:Y:S06]  /*6b00*/  MEMBAR.ALL.CTA ;  /* 0x0000000000007992 */ /* 0x000bec0000008000 */
[----:B-----5:R-:W5:Y:S01]  /*6b10*/  FENCE.VIEW.ASYNC.S ;  /* 0x00000000000073c6 */ /* 0x020f620000000000 */
[----:B------:R-:W-:Y:S01]  /*6b20*/  SEL R166, R166, RZ, P1 ;  /* 0x000000ffa6a67207 */ /* 0x000fe20000800000 */
[----:B-----5:R5:W-:Y:S02]  /*6b30*/  SYNCS.ARRIVE.TRANS64.RED.A1T0 RZ, [R0+URZ], RZ ;  /* 0x000000ff00ff79a7 */ /* 0x020be400081004ff */
[----:B-----5:R-:W-:Y:S04]  /*6b40*/  SEL R0, RZ, 0x1, P1 ;  /* 0x00000001ff007807 */ /* 0x020fe80000800000 */
[----:B--2---:R-:W-:Y:S02]  /*6b50*/  LOP3.LUT R165, R165, R0, RZ, 0x3c, !PT ;  /* 0x00000000a5a57212 */ /* 0x004fe400078e3cff */
.L_x_118:
[----:B------:R-:W-:Y:S05]  /*6b60*/  BSYNC B1 ;  /* 0x0000000000017941 */ /* 0x000fea0003800000 */
.L_x_117:
[----:B------:R-:W-:Y:S04]  /*6b70*/  SHF.R.U32.HI R0, RZ, 0x15, R71 ;  /* 0x00000015ff007819 */ /* 0x000fe80000011647 */
[----:B------:R-:W-:Y:S01]  /*6b80*/  LOP3.LUT P1, RZ, R0, 0x3, R159, 0x48, !PT ;  /* 0x0000000300ff7812 */ /* 0x000fe2000782489f */
[----:B------:R-:W-:Y:S01]  /*6b90*/  @!UPT UIADD3 URZ, UPT, UPT, URZ, URZ, URZ ;  /* 0x000000fffffff290 */ /* 0x000fe2000fffe0ff */
[----:B----4-:R-:W-:Y:S11]  /*6ba0*/  @P0 BRA `(.L_x_122) ;  /* 0x0000000000080947 */ /* 0x010ff60003800000 */
[----:B------:R-:W2:Y:S02]  /*6bb0*/  SYNCS.PHASECHK.TRANS64.TRYWAIT P0, [R161+URZ+0x150], R4 ;  /* 0x00015004a10075a7 */ /* 0x000ea400080011ff */
[----:B--2---:R-:W-:Y:S05]  /*6bc0*/  @!P0 BRA `(.L_x_123) ;  /* 0x0000003800388947 */ /* 0x004fea0003800000 */
.L_x_122:
[----:B------:R-:W-:Y:S04]  /*6bd0*/  BSSY.RECONVERGENT B6, `(.L_x_124) ;  /* 0x0000012000067945 */ /* 0x000fe80003800200 */
[----:B------:R-:W-:Y:S05]  /*6be0*/  @!P1 BRA `(.L_x_125) ;  /* 0x0000000000409947 */ /* 0x000fea0003800000 */
[----:B------:R-:W4:Y:S01]  /*6bf0*/  LDCU.64 UR8, c[0x4][0x70] ;  /* 0x01000e00ff0877ac */ /* 0x000f220008000a00 */
[----:B------:R-:W-:Y:S01]  /*6c00*/  MOV R3, 0x0 ;  /* 0x0000000000037802 */ /* 0x000fe20000000f00 */
[----:B------:R-:W-:Y:S02]  /*6c10*/  HFMA2 R12, -RZ, RZ, 0, 5.9604644775390625e-08 ;  /* 0x00000001ff0c7431 */ /* 0x000fe400000001ff */
[----:B-1----:R-:W-:Y:S02]  /*6c20*/  IMAD.MOV.U32 R8, RZ, RZ, 0x192 ;  /* 0x00000192ff087424 */ /* 0x002fe400078e00ff */
[----:B------:R-:W-:Y:S01]  /*6c30*/  IMAD.MOV.U32 R13, RZ, RZ, RZ ;  /* 0x000000ffff0d7224 */ /* 0x000fe200078e00ff */
[----:B------:R-:W1:Y:S01]  /*6c40*/  LDCU.64 UR6, c[0x4][0x78] ;  /* 0x01000f00ff0677ac */ /* 0x000e620008000a00 */
[----:B------:R-:W3:Y:S01]  /*6c50*/  LDC.64 R2, c[0x4][R3] ;  /* 0x0100000003027b82 */ /* 0x000ee20000000a00 */
[----:B------:R-:W5:Y:S01]  /*6c60*/  LDCU.64 UR4, c[0x4][0x10] ;  /* 0x01000200ff0477ac */ /* 0x000f620008000a00 */
[----:B----4-:R-:W-:Y:S01]  /*6c70*/  MOV R5, UR9 ;  /* 0x0000000900057c02 */ /* 0x010fe20008000f00 */
[----:B--2---:R-:W-:Y:S01]  /*6c80*/  IMAD.U32 R4, RZ, RZ, UR8 ;  /* 0x00000008ff047e24 */ /* 0x004fe2000f8e00ff */
[----:B-1----:R-:W-:Y:S01]  /*6c90*/  MOV R7, UR7 ;  /* 0x0000000700077c02 */ /* 0x002fe20008000f00 */
[----:B------:R-:W-:Y:S01]  /*6ca0*/  IMAD.U32 R6, RZ, RZ, UR6 ;  /* 0x00000006ff067e24 */ /* 0x000fe2000f8e00ff */
[----:B-----5:R-:W-:Y:S01]  /*6cb0*/  MOV R11, UR5 ;  /* 0x00000005000b7c02 */ /* 0x020fe20008000f00 */
[----:B------:R-:W-:Y:S02]  /*6cc0*/  IMAD.U32 R10, RZ, RZ, UR4 ;  /* 0x00000004ff0a7e24 */ /* 0x000fe4000f8e00ff */
[----:B------:R-:W-:Y:S07]  /*6cd0*/  LEPC R20, `(.L_x_125) ;  /* 0x000000001014794e */ /* 0x000fee0000000000 */
[----:B---3--:R-:W-:Y:S05]  /*6ce0*/  CALL.ABS.NOINC R2 ;  /* 0x0000000002007343 */ /* 0x008fea0003c00000 */
.L_x_125:
[----:B------:R-:W-:Y:S05]  /*6cf0*/  BSYNC.RECONVERGENT B6 ;  /* 0x0000000000067941 */ /* 0x000fea0003800200 */
.L_x_124:
[-C--:B------:R-:W-:Y:S01]  /*6d00*/  F2FP.F16.E4M3.UNPACK_B R74, R140.reuse ;  /* 0x0000008cff4a723e */ /* 0x080fe200020006ff */
[----:B------:R-:W-:Y:S05]  /*6d10*/  WARPSYNC.ALL ;  /* 0x0000000000007948 */ /* 0x000fea0003800000 */
[----:B------:R-:W-:Y:S01]  /*6d20*/  R2UR UR4, R71 ;  /* 0x00000000470472ca */ /* 0x000fe200000e0000 */
[--C-:B------:R-:W-:Y:S01]  /*6d30*/  HADD2.F32 R72, -RZ, R74.reuse.H0_H0 ;  /* 0x2000004aff487230 */ /* 0x100fe20000004100 */
[----:B------:R-:W-:Y:S01]  /*6d40*/  F2FP.F16.E4M3.UNPACK_B R76, R140.H1 ;  /* 0x0000008cff4c723e */ /* 0x000fe200030006ff */
[----:B------:R-:W-:Y:S01]  /*6d50*/  HADD2.F32 R75, -RZ, R74.H1_H1 ;  /* 0x3000004aff4b7230 */ /* 0x000fe20000004100 */
[-C--:B------:R-:W-:Y:S01]  /*6d60*/  F2FP.F16.E4M3.UNPACK_B R78, R141.reuse ;  /* 0x0000008dff4e723e */ /* 0x080fe200020006ff */
[----:B------:R-:W-:Y:S01]  /*6d70*/  BSSY.RECONVERGENT B0, `(.L_x_126) ;  /* 0x000011d000007945 */ /* 0x000fe20003800200 */
[----:B------:R-:W-:Y:S01]  /*6d80*/  F2FP.F16.E4M3.UNPACK_B R80, R141.H1 ;  /* 0x0000008dff50723e */ /* 0x000fe200030006ff */
[----:B------:R-:W-:Y:S01]  /*6d90*/  HADD2.F32 R74, -RZ, R76.H0_H0 ;  /* 0x2000004cff4a7230 */ /* 0x000fe20000004100 */
[-C--:B------:R-:W-:Y:S01]  /*6da0*/  F2FP.F16.E4M3.UNPACK_B R82, R142.reuse ;  /* 0x0000008eff52723e */ /* 0x080fe200020006ff */
[--C-:B------:R-:W-:Y:S01]  /*6db0*/  HADD2.F32 R77, -RZ, R78.reuse.H0_H0 ;  /* 0x2000004eff4d7230 */ /* 0x100fe20000004100 */
[----:B------:R-:W-:Y:S01]  /*6dc0*/  F2FP.F16.E4M3.UNPACK_B R84, R142.H1 ;  /* 0x0000008eff54723e */ /* 0x000fe200030006ff */
[----:B------:R-:W-:Y:S01]  /*6dd0*/  HADD2.F32 R78, -RZ, R78.H1_H1 ;  /* 0x3000004eff4e7230 */ /* 0x000fe20000004100 */
[-C--:B------:R-:W-:Y:S01]  /*6de0*/  F2FP.F16.E4M3.UNPACK_B R86, R143.reuse ;  /* 0x0000008fff56723e */ /* 0x080fe200020006ff */
[----:B-12---:R-:W3:Y:S01]  /*6df0*/  LDTM.x64 R4, tmem[UR4] ;  /* 0x00000004000479ee */ /* 0x006ee20008340000 */
[----:B------:R-:W-:Y:S01]  /*6e00*/  F2FP.F16.E4M3.UNPACK_B R88, R143.H1 ;  /* 0x0000008fff58723e */ /* 0x000fe200030006ff */
[----:B------:R-:W-:Y:S01]  /*6e10*/  HADD2.F32 R76, -RZ, R76.H1_H1 ;  /* 0x3000004cff4c7230 */ /* 0x000fe20000004100 */
[-C--:B------:R-:W-:Y:S01]  /*6e20*/  F2FP.F16.E4M3.UNPACK_B R90, R144.reuse ;  /* 0x00000090ff5a723e */ /* 0x080fe200020006ff */
[----:B------:R-:W-:Y:S01]  /*6e30*/  HADD2.F32 R79, -RZ, R80.H0_H0 ;  /* 0x20000050ff4f7230 */ /* 0x000fe20000004100 */
[----:B------:R-:W-:Y:S01]  /*6e40*/  F2FP.F16.E4M3.UNPACK_B R92, R144.H1 ;  /* 0x00000090ff5c723e */ /* 0x000fe200030006ff */
[--C-:B------:R-:W-:Y:S01]  /*6e50*/  HADD2.F32 R81, -RZ, R82.reuse.H0_H0 ;  /* 0x20000052ff517230 */ /* 0x100fe20000004100 */
[----:B------:R-:W-:Y:S01]  /*6e60*/  ISETP.NE.AND P6, PT, R172, RZ, PT ;  /* 0x000000ffac00720c */ /* 0x000fe20003fc5270 */
[----:B------:R-:W-:Y:S01]  /*6e70*/  HADD2.F32 R82, -RZ, R82.H1_H1 ;  /* 0x30000052ff527230 */ /* 0x000fe20000004100 */
[----:B------:R-:W-:Y:S01]  /*6e80*/  SHF.L.U32 R196, R164, 0x4, RZ ;  /* 0x00000004a4c47819 */ /* 0x000fe200000006ff */
[--C-:B------:R-:W-:Y:S01]  /*6e90*/  HADD2.F32 R85, -RZ, R86.reuse.H0_H0 ;  /* 0x20000056ff557230 */ /* 0x100fe20000004100 */
[----:B------:R-:W-:Y:S01]  /*6ea0*/  SHF.L.U32 R200, R163, 0x4, RZ ;  /* 0x00000004a3c87819 */ /* 0x000fe200000006ff */
[----:B------:R-:W-:Y:S01]  /*6eb0*/  HADD2.F32 R86, -RZ, R86.H1_H1 ;  /* 0x30000056ff567230 */ /* 0x000fe20000004100 */
[C---:B------:R-:W-:Y:S01]  /*6ec0*/  IADD3 R179, PT, PT, R171.reuse, R196, RZ ;  /* 0x000000c4abb37210 */ /* 0x040fe20007ffe0ff */
[--C-:B------:R-:W-:Y:S01]  /*6ed0*/  HADD2.F32 R89, -RZ, R90.reuse.H0_H0 ;  /* 0x2000005aff597230 */ /* 0x100fe20000004100 */
[----:B------:R-:W-:Y:S01]  /*6ee0*/  IADD3 R185, PT, PT, R171, R200, RZ ;  /* 0x000000c8abb97210 */ /* 0x000fe20007ffe0ff */
[----:B------:R-:W-:Y:S01]  /*6ef0*/  HADD2.F32 R90, -RZ, R90.H1_H1 ;  /* 0x3000005aff5a7230 */ /* 0x000fe20000004100 */
[----:B------:R-:W-:Y:S01]  /*6f00*/  SHF.L.U32 R198, R169, 0x4, RZ ;  /* 0x00000004a9c67819 */ /* 0x000fe200000006ff */
[----:B------:R-:W-:Y:S01]  /*6f10*/  HADD2.F32 R80, -RZ, R80.H1_H1 ;  /* 0x30000050ff507230 */ /* 0x000fe20000004100 */
[----:B------:R-:W-:Y:S01]  /*6f20*/  F2FP.F16.E4M3.UNPACK_B R94, R145 ;  /* 0x00000091ff5e723e */ /* 0x000fe200020006ff */
[--C-:B------:R-:W-:Y:S01]  /*6f30*/  HADD2.F32 R83, -RZ, R84.reuse.H0_H0 ;  /* 0x20000054ff537230 */ /* 0x100fe20000004100 */
[----:B------:R-:W-:Y:S01]  /*6f40*/  IADD3 R184, PT, PT, R198, R179, RZ ;  /* 0x000000b3c6b87210 */ /* 0x000fe20007ffe0ff */
[----:B------:R-:W-:Y:S01]  /*6f50*/  HADD2.F32 R84, -RZ, R84.H1_H1 ;  /* 0x30000054ff547230 */ /* 0x000fe20000004100 */
[----:B------:R-:W-:Y:S01]  /*6f60*/  F2FP.F16.E4M3.UNPACK_B R98, R146 ;  /* 0x00000092ff62723e */ /* 0x000fe200020006ff */
[C---:B---3--:R-:W-:Y:S01]  /*6f70*/  FMUL R0, R70.reuse, R4 ;  /* 0x0000000446007220 */ /* 0x048fe20000400000 */
[C---:B------:R-:W-:Y:S01]  /*6f80*/  FMUL R2, R70.reuse, R5 ;  /* 0x0000000546027220 */ /* 0x040fe20000400000 */
[C---:B------:R-:W-:Y:S01]  /*6f90*/  FMUL R4, R70.reuse, R8 ;  /* 0x0000000846047220 */ /* 0x040fe20000400000 */
[C---:B------:R-:W-:Y:S01]  /*6fa0*/  FMUL R5, R70.reuse, R9 ;  /* 0x0000000946057220 */ /* 0x040fe20000400000 */
[C---:B------:R-:W-:Y:S01]  /*6fb0*/  FFMA R0, R73.reuse, R72, R0 ;  /* 0x0000004849007223 */ /* 0x040fe20000000000 */
[C---:B------:R-:W-:Y:S01]  /*6fc0*/  FFMA R2, R73.reuse, R75, R2 ;  /* 0x0000004b49027223 */ /* 0x040fe20000000002 */
[C---:B------:R-:W-:Y:S01]  /*6fd0*/  FMUL R8, R70.reuse, R12 ;  /* 0x0000000c46087220 */ /* 0x040fe20000400000 */
[C---:B------:R-:W-:Y:S01]  /*6fe0*/  FMUL R9, R70.reuse, R13 ;  /* 0x0000000d46097220 */ /* 0x040fe20000400000 */
[C---:B------:R-:W-:Y:S01]  /*6ff0*/  FMUL R12, R70.reuse, R16 ;  /* 0x00000010460c7220 */ /* 0x040fe20000400000 */
[C---:B------:R-:W-:Y:S01]  /*7000*/  FMUL R13, R70.reuse, R17 ;  /* 0x00000011460d7220 */ /* 0x040fe20000400000 */
[C---:B------:R-:W-:Y:S01]  /*7010*/  FMUL R16, R70.reuse, R20 ;  /* 0x0000001446107220 */ /* 0x040fe20000400000 */
[C---:B------:R-:W-:Y:S01]  /*7020*/  FMUL R17, R70.reuse, R21 ;  /* 0x0000001546117220 */ /* 0x040fe20000400000 */
[--C-:B------:R-:W-:Y:S02]  /*7030*/  HADD2.F32 R93, -RZ, R94.reuse.H0_H0 ;  /* 0x2000005eff5d7230 */ /* 0x100fe40000004100 */
[C---:B------:R-:W-:Y:S01]  /*7040*/  FMUL R20, R70.reuse, R24 ;  /* 0x0000001846147220 */ /* 0x040fe20000400000 */
[----:B------:R-:W-:Y:S02]  /*7050*/  HADD2.F32 R94, -RZ, R94.H1_H1 ;  /* 0x3000005eff5e7230 */ /* 0x000fe40000004100 */
[C---:B------:R-:W-:Y:S01]  /*7060*/  FMUL R21, R70.reuse, R25 ;  /* 0x0000001946157220 */ /* 0x040fe20000400000 */
[--C-:B------:R-:W-:Y:S02]  /*7070*/  HADD2.F32 R97, -RZ, R98.reuse.H0_H0 ;  /* 0x20000062ff617230 */ /* 0x100fe40000004100 */
[C---:B------:R-:W-:Y:S01]  /*7080*/  FMUL R24, R70.reuse, R28 ;  /* 0x0000001c46187220 */ /* 0x040fe20000400000 */
[----:B------:R-:W-:Y:S02]  /*7090*/  HADD2.F32 R98, -RZ, R98.H1_H1 ;  /* 0x30000062ff627230 */ /* 0x000fe40000004100 */
[C---:B------:R-:W-:Y:S01]  /*70a0*/  FMUL R25, R70.reuse, R29 ;  /* 0x0000001d46197220 */ /* 0x040fe20000400000 */
[C---:B------:R-:W-:Y:S01]  /*70b0*/  FMUL R28, R70.reuse, R32 ;  /* 0x00000020461c7220 */ /* 0x040fe20000400000 */
[C---:B------:R-:W-:Y:S01]  /*70c0*/  FMUL R29, R70.reuse, R33 ;  /* 0x00000021461d7220 */ /* 0x040fe20000400000 */
[C---:B------:R-:W-:Y:S01]  /*70d0*/  FMUL R32, R70.reuse, R36 ;  /* 0x0000002446207220 */ /* 0x040fe20000400000 */
[----:B------:R-:W-:Y:S01]  /*70e0*/  F2FP.F16.E4M3.UNPACK_B R96, R145.H1 ;  /* 0x00000091ff60723e */ /* 0x000fe200030006ff */
[C---:B------:R-:W-:Y:S01]  /*70f0*/  FMUL R33, R70.reuse, R37 ;  /* 0x0000002546217220 */ /* 0x040fe20000400000 */
[C---:B------:R-:W-:Y:S01]  /*7100*/  FMUL R36, R70.reuse, R40 ;  /* 0x0000002846247220 */ /* 0x040fe20000400000 */
[----:B------:R-:W-:Y:S01]  /*7110*/  F2FP.F16.E4M3.UNPACK_B R100, R146.H1 ;  /* 0x00000092ff64723e */ /* 0x000fe200030006ff */
[C---:B------:R-:W-:Y:S01]  /*7120*/  FMUL R37, R70.reuse, R41 ;  /* 0x0000002946257220 */ /* 0x040fe20000400000 */
[C---:B------:R-:W-:Y:S01]  /*7130*/  FMUL R40, R70.reuse, R44 ;  /* 0x0000002c46287220 */ /* 0x040fe20000400000 */
[----:B------:R-:W-:Y:S01]  /*7140*/  F2FP.F16.E4M3.UNPACK_B R102, R147 ;  /* 0x00000093ff66723e */ /* 0x000fe200020006ff */
[C---:B------:R-:W-:Y:S01]  /*7150*/  FMUL R41, R70.reuse, R45 ;  /* 0x0000002d46297220 */ /* 0x040fe20000400000 */
[C---:B------:R-:W-:Y:S01]  /*7160*/  FMUL R44, R70.reuse, R48 ;  /* 0x00000030462c7220 */ /* 0x040fe20000400000 */
[----:B------:R-:W-:Y:S01]  /*7170*/  F2FP.F16.E4M3.UNPACK_B R104, R147.H1 ;  /* 0x00000093ff68723e */ /* 0x000fe200030006ff */
[C---:B------:R-:W-:Y:S01]  /*7180*/  FMUL R45, R70.reuse, R49 ;  /* 0x00000031462d7220 */ /* 0x040fe20000400000 */
[--C-:B------:R-:W-:Y:S02]  /*7190*/  HADD2.F32 R101, -RZ, R102.reuse.H0_H0 ;  /* 0x20000066ff657230 */ /* 0x100fe40000004100 */
[C---:B------:R-:W-:Y:S01]  /*71a0*/  FMUL R48, R70.reuse, R52 ;  /* 0x0000003446307220 */ /* 0x040fe20000400000 */
[----:B------:R-:W-:Y:S01]  /*71b0*/  F2FP.F16.E4M3.UNPACK_B R106, R148 ;  /* 0x00000094ff6a723e */ /* 0x000fe200020006ff */
[----:B------:R-:W-:Y:S02]  /*71c0*/  HADD2.F32 R102, -RZ, R102.H1_H1 ;  /* 0x30000066ff667230 */ /* 0x000fe40000004100 */
[C---:B------:R-:W-:Y:S01]  /*71d0*/  FMUL R49, R70.reuse, R53 ;  /* 0x0000003546317220 */ /* 0x040fe20000400000 */
[C---:B------:R-:W-:Y:S01]  /*71e0*/  FMUL R52, R70.reuse, R56 ;  /* 0x0000003846347220 */ /* 0x040fe20000400000 */
[----:B------:R-:W-:Y:S01]  /*71f0*/  F2FP.F16.E4M3.UNPACK_B R108, R148.H1 ;  /* 0x00000094ff6c723e */ /* 0x000fe200030006ff */
[--C-:B------:R-:W-:Y:S02]  /*7200*/  HADD2.F32 R105, -RZ, R106.reuse.H0_H0 ;  /* 0x2000006aff697230 */ /* 0x100fe40000004100 */
[C---:B------:R-:W-:Y:S01]  /*7210*/  FMUL R53, R70.reuse, R57 ;  /* 0x0000003946357220 */ /* 0x040fe20000400000 */
[----:B------:R-:W-:Y:S02]  /*7220*/  HADD2.F32 R106, -RZ, R106.H1_H1 ;  /* 0x3000006aff6a7230 */ /* 0x000fe40000004100 */
        /* <DEDUP_REMOVED lines=11> */
[C---:B------:R-:W-:Y:S01]  /*72e0*/  FFMA R3, R73.reuse, R74, R3 ;  /* 0x0000004a49037223 */ /* 0x040fe20000000003 */
[----:B------:R-:W-:Y:S01]  /*72f0*/  F2FP.F16.E4M3.UNPACK_B R116, R150.H1 ;  /* 0x00000096ff74723e */ /* 0x000fe200030006ff */
[--C-:B------:R-:W-:Y:S02]  /*7300*/  HADD2.F32 R113, -RZ, R114.reuse.H0_H0 ;  /* 0x20000072ff717230 */ /* 0x100fe40000004100 */
[C---:B------:R-:W-:Y:S01]  /*7310*/  FFMA R7, R73.reuse, R76, R7 ;  /* 0x0000004c49077223 */ /* 0x040fe20000000007 */
[C---:B------:R-:W-:Y:S01]  /*7320*/  FFMA R4, R73.reuse, R77, R4 ;  /* 0x0000004d49047223 */ /* 0x040fe20000000004 */
[----:B------:R-:W-:Y:S01]  /*7330*/  F2FP.F16.E4M3.UNPACK_B R118, R151 ;  /* 0x00000097ff76723e */ /* 0x000fe200020006ff */
[----:B------:R-:W-:Y:S01]  /*7340*/  FFMA R5, R73, R78, R5 ;  /* 0x0000004e49057223 */ /* 0x000fe20000000005 */
[----:B------:R-:W-:Y:S01]  /*7350*/  HADD2.F32 R114, -RZ, R114.H1_H1 ;  /* 0x30000072ff727230 */ /* 0x000fe20000004100 */
[----:B------:R-:W-:Y:S01]  /*7360*/  F2FP.SATFINITE.E4M3.F32.PACK_AB_MERGE_C R173, R7, R3, RZ ;  /* 0x0000000307ad723e */ /* 0x000fe200048070ff */
[C---:B------:R-:W-:Y:S01]  /*7370*/  FMUL R6, R70.reuse, R10 ;  /* 0x0000000a46067220 */ /* 0x040fe20000400000 */
[--C-:B------:R-:W-:Y:S02]  /*7380*/  HADD2.F32 R117, -RZ, R118.reuse.H0_H0 ;  /* 0x20000076ff757230 */ /* 0x100fe40000004100 */
[----:B------:R-:W-:Y:S01]  /*7390*/  FMUL R11, R70, R11 ;  /* 0x0000000b460b7220 */ /* 0x000fe20000400000 */
[----:B------:R-:W-:Y:S01]  /*73a0*/  F2FP.SATFINITE.E4M3.F32.PACK_AB_MERGE_C R172, R2, R0, R173 ;  /* 0x0000000002ac723e */ /* 0x000fe200048070ad */
[C---:B------:R-:W-:Y:S01]  /*73b0*/  FFMA R6, R73.reuse, R79, R6 ;  /* 0x0000004f49067223 */ /* 0x040fe20000000006 */
[----:B------:R-:W-:Y:S02]  /*73c0*/  HADD2.F32 R118, -RZ, R118.H1_H1 ;  /* 0x30000076ff767230 */ /* 0x000fe40000004100 */
[C---:B------:R-:W-:Y:S01]  /*73d0*/  FFMA R11, R73.reuse, R80, R11 ;  /* 0x00000050490b7223 */ /* 0x040fe2000000000b */
[C---:B------:R-:W-:Y:S01]  /*73e0*/  FFMA R8, R73.reuse, R81, R8 ;  /* 0x0000005149087223 */ /* 0x040fe20000000008 */
[----:B------:R-:W-:Y:S01]  /*73f0*/  F2FP.F16.E4M3.UNPACK_B R120, R151.H1 ;  /* 0x00000097ff78723e */ /* 0x000fe200030006ff */
[----:B------:R-:W-:Y:S01]  /*7400*/  FFMA R9, R73, R82, R9 ;  /* 0x0000005249097223 */ /* 0x000fe20000000009 */
[C---:B------:R-:W-:Y:S01]  /*7410*/  FMUL R10, R70.reuse, R14 ;  /* 0x0000000e460a7220 */ /* 0x040fe20000400000 */
[----:B------:R-:W-:Y:S01]  /*7420*/  F2FP.F16.E4M3.UNPACK_B R122, R152 ;  /* 0x00000098ff7a723e */ /* 0x000fe200020006ff */
[C---:B------:R-:W-:Y:S01]  /*7430*/  FMUL R15, R70.reuse, R15 ;  /* 0x0000000f460f7220 */ /* 0x040fe20000400000 */
[----:B------:R-:W-:Y:S01]  /*7440*/  HADD2.F32 R87, -RZ, R88.H0_H0 ;  /* 0x20000058ff577230 */ /* 0x000fe20000004100 */
[----:B------:R-:W-:Y:S01]  /*7450*/  F2FP.SATFINITE.E4M3.F32.PACK_AB_MERGE_C R174, R11, R6, RZ ;  /* 0x000000060bae723e */ /* 0x000fe200048070ff */
[C---:B------:R-:W-:Y:S01]  /*7460*/  FFMA R10, R73.reuse, R83, R10 ;  /* 0x00000053490a7223 */ /* 0x040fe2000000000a */
[C---:B------:R-:W-:Y:S01]  /*7470*/  FFMA R15, R73.reuse, R84, R15 ;  /* 0x00000054490f7223 */ /* 0x040fe2000000000f */
[C---:B------:R-:W-:Y:S01]  /*7480*/  FFMA R12, R73.reuse, R85, R12 ;  /* 0x00000055490c7223 */ /* 0x040fe2000000000c */
[----:B------:R-:W-:Y:S01]  /*7490*/  F2FP.F16.E4M3.UNPACK_B R124, R152.H1 ;  /* 0x00000098ff7c723e */ /* 0x000fe200030006ff */
[----:B------:R-:W-:Y:S01]  /*74a0*/  FFMA R13, R73, R86, R13 ;  /* 0x00000056490d7223 */ /* 0x000fe2000000000d */
[----:B------:R-:W-:Y:S01]  /*74b0*/  F2FP.SATFINITE.E4M3.F32.PACK_AB_MERGE_C R173, R5, R4, R174 ;  /* 0x0000000405ad723e */ /* 0x000fe200048070ae */
[--C-:B------:R-:W-:Y:S01]  /*74c0*/  HADD2.F32 R121, -RZ, R122.reuse.H0_H0 ;  /* 0x2000007aff797230 */ /* 0x100fe20000004100 */
[----:B------:R-:W-:Y:S01]  /*74d0*/  F2FP.SATFINITE.E4M3.F32.PACK_AB_MERGE_C R174, R15, R10, RZ ;  /* 0x0000000a0fae723e */ /* 0x000fe200048070ff */
[----:B------:R-:W-:Y:S02]  /*74e0*/  HADD2.F32 R122, -RZ, R122.H1_H1 ;  /* 0x3000007aff7a7230 */ /* 0x000fe40000004100 */
[C---:B------:R-:W-:Y:S01]  /*74f0*/  FMUL R14, R70.reuse, R18 ;  /* 0x00000012460e7220 */ /* 0x040fe20000400000 */
[----:B------:R-:W-:Y:S01]  /*7500*/  HADD2.F32 R88, -RZ, R88.H1_H1 ;  /* 0x30000058ff587230 */ /* 0x000fe20000004100 */
[----:B------:R-:W-:Y:S01]  /*7510*/  F2FP.SATFINITE.E4M3.F32.PACK_AB_MERGE_C R174, R9, R8, R174 ;  /* 0x0000000809ae723e */ /* 0x000fe200048070ae */
[C---:B------:R-:W-:Y:S01]  /*7520*/  FMUL R19, R70.reuse, R19 ;  /* 0x0000001346137220 */ /* 0x040fe20000400000 */
[--C-:B------:R-:W-:Y:S02]  /*7530*/  HADD2.F32 R91, -RZ, R92.reuse.H0_H0 ;  /* 0x2000005cff5b7230 */ /* 0x100fe40000004100 */
[C---:B------:R-:W-:Y:S01]  /*7540*/  FFMA R14, R73.reuse, R87, R14 ;  /* 0x00000057490e7223 */ /* 0x040fe2000000000e */
[----:B------:R-:W-:Y:S02]  /*7550*/  HADD2.F32 R92, -RZ, R92.H1_H1 ;  /* 0x3000005cff5c7230 */ /* 0x000fe40000004100 */
[C---:B------:R-:W-:Y:S01]  /*7560*/  FFMA R19, R73.reuse, R88, R19 ;  /* 0x0000005849137223 */ /* 0x040fe20000000013 */
[C---:B------:R-:W-:Y:S01]  /*7570*/  FFMA R16, R73.reuse, R89, R16 ;  /* 0x0000005949107223 */ /* 0x040fe20000000010 */
        /* <DEDUP_REMOVED lines=17> */
[----:B------:R1:W-:Y:S01]  /*7690*/  STS.128 [R137+UR44+0x4200], R172 ;  /* 0x004200ac89007988 */ /* 0x0003e20008000c2c */
[----:B------:R-:W-:Y:S01]  /*76a0*/  F2FP.SATFINITE.E4M3.F32.PACK_AB_MERGE_C R180, R17, R16, R180 ;  /* 0x0000001011b4723e */ /* 0x000fe200048070b4 */
[C---:B------:R-:W-:Y:S01]  /*76b0*/  FFMA R22, R73.reuse, R95, R22 ;  /* 0x0000005f49167223 */ /* 0x040fe20000000016 */
[C---:B------:R-:W-:Y:S01]  /*76c0*/  FMUL R27, R70.reuse, R27 ;  /* 0x0000001b461b7220 */ /* 0x040fe20000400000 */
[--C-:B------:R-:W-:Y:S02]  /*76d0*/  HADD2.F32 R99, -RZ, R100.reuse.H0_H0 ;  /* 0x20000064ff637230 */ /* 0x100fe40000004100 */
[C---:B------:R-:W-:Y:S01]  /*76e0*/  FMUL R26, R70.reuse, R30 ;  /* 0x0000001e461a7220 */ /* 0x040fe20000400000 */
[----:B------:R-:W-:Y:S02]  /*76f0*/  HADD2.F32 R100, -RZ, R100.H1_H1 ;  /* 0x30000064ff647230 */ /* 0x000fe40000004100 */
[C---:B------:R-:W-:Y:S01]  /*7700*/  FFMA R27, R73.reuse, R96, R27 ;  /* 0x00000060491b7223 */ /* 0x040fe2000000001b */
[C---:B------:R-:W-:Y:S01]  /*7710*/  FFMA R24, R73.reuse, R97, R24 ;  /* 0x0000006149187223 */ /* 0x040fe20000000018 */
[C---:B------:R-:W-:Y:S01]  /*7720*/  FFMA R25, R73.reuse, R98, R25 ;  /* 0x0000006249197223 */ /* 0x040fe20000000019 */
[----:B------:R-:W-:Y:S01]  /*7730*/  F2FP.F16.E4M3.UNPACK_B R130, R154 ;  /* 0x0000009aff82723e */ /* 0x000fe200020006ff */
[----:B------:R-:W-:Y:S01]  /*7740*/  FFMA R26, R73, R99, R26 ;  /* 0x00000063491a7223 */ /* 0x000fe2000000001a */
[----:B------:R-:W-:Y:S01]  /*7750*/  F2FP.SATFINITE.E4M3.F32.PACK_AB_MERGE_C R181, R27, R22, RZ ;  /* 0x000000161bb5723e */ /* 0x000fe200048070ff */
[C---:B------:R-:W-:Y:S01]  /*7760*/  FMUL R31, R70.reuse, R31 ;  /* 0x0000001f461f7220 */ /* 0x040fe20000400000 */
[--C-:B------:R-:W-:Y:S02]  /*7770*/  HADD2.F32 R103, -RZ, R104.reuse.H0_H0 ;  /* 0x20000068ff677230 */ /* 0x100fe40000004100 */
[C---:B------:R-:W-:Y:S01]  /*7780*/  FMUL R30, R70.reuse, R34 ;  /* 0x00000022461e7220 */ /* 0x040fe20000400000 */
[----:B------:R-:W-:Y:S01]  /*7790*/  HADD2.F32 R104, -RZ, R104.H1_H1 ;  /* 0x30000068ff687230 */ /* 0x000fe20000004100 */
[----:B------:R-:W-:Y:S01]  /*77a0*/  F2FP.SATFINITE.E4M3.F32.PACK_AB_MERGE_C R181, R21, R20, R181 ;  /* 0x0000001415b5723e */ /* 0x000fe200048070b5 */
[C---:B------:R-:W-:Y:S01]  /*77b0*/  FFMA R31, R73.reuse, R100, R31 ;  /* 0x00000064491f7223 */ /* 0x040fe2000000001f */
[C---:B------:R-:W-:Y:S01]  /*77c0*/  FFMA R28, R73.reuse, R101, R28 ;  /* 0x00000065491c7223 */ /* 0x040fe2000000001c */
[C---:B------:R-:W-:Y:S01]  /*77d0*/  FFMA R29, R73.reuse, R102, R29 ;  /* 0x00000066491d7223 */ /* 0x040fe2000000001d */
[----:B------:R-:W-:Y:S01]  /*77e0*/  F2FP.F16.E4M3.UNPACK_B R132, R154.H1 ;  /* 0x0000009aff84723e */ /* 0x000fe200030006ff */
[----:B------:R-:W-:Y:S01]  /*77f0*/  FFMA R30, R73, R103, R30 ;  /* 0x00000067491e7223 */ /* 0x000fe2000000001e */
[----:B------:R-:W-:Y:S01]  /*7800*/  F2FP.SATFINITE.E4M3.F32.PACK_AB_MERGE_C R182, R31, R26, RZ ;  /* 0x0000001a1fb6723e */ /* 0x000fe200048070ff */
[----:B------:R-:W-:Y:S02]  /*7810*/  HADD2.F32 R129, -RZ, R130.H0_H0 ;  /* 0x20000082ff817230 */ /* 0x000fe40000004100 */
[C---:B------:R-:W-:Y:S01]  /*7820*/  FMUL R35, R70.reuse, R35 ;  /* 0x0000002346237220 */ /* 0x040fe20000400000 */
[----:B------:R-:W-:Y:S01]  /*7830*/  HADD2.F32 R107, -RZ, R108.H0_H0 ;  /* 0x2000006cff6b7230 */ /* 0x000fe20000004100 */
[----:B------:R-:W-:Y:S01]  /*7840*/  F2FP.SATFINITE.E4M3.F32.PACK_AB_MERGE_C R182, R25, R24, R182 ;  /* 0x0000001819b6723e */ /* 0x000fe200048070b6 */
[----:B------:R-:W-:Y:S02]  /*7850*/  HADD2.F32 R130, -RZ, R130.H1_H1 ;  /* 0x30000082ff827230 */ /* 0x000fe40000004100 */
[C---:B------:R-:W-:Y:S01]  /*7860*/  FFMA R35, R73.reuse, R104, R35 ;  /* 0x0000006849237223 */ /* 0x040fe20000000023 */
[C---:B------:R-:W-:Y:S01]  /*7870*/  FFMA R32, R73.reuse, R105, R32 ;  /* 0x0000006949207223 */ /* 0x040fe20000000020 */
[----:B------:R-:W-:Y:S01]  /*7880*/  FFMA R33, R73, R106, R33 ;  /* 0x0000006a49217223 */ /* 0x000fe20000000021 */
[----:B------:R-:W-:Y:S02]  /*7890*/  HADD2.F32 R108, -RZ, R108.H1_H1 ;  /* 0x3000006cff6c7230 */ /* 0x000fe40000004100 */
        /* <DEDUP_REMOVED lines=16> */
[----:B------:R1:W-:Y:S01]  /*79a0*/  STS.128 [R179+0x4010], R180 ;  /* 0x004010b4b3007388 */ /* 0x0003e20000000c00 */
[----:B------:R-:W-:Y:S01]  /*79b0*/  F2FP.SATFINITE.E4M3.F32.PACK_AB_MERGE_C R188, R33, R32, R188 ;  /* 0x0000002021bc723e */ /* 0x000fe200048070bc */
[C---:B------:R-:W-:Y:S01]  /*79c0*/  FFMA R38, R73.reuse, R111, R38 ;  /* 0x0000006f49267223 */ /* 0x040fe20000000026 */
[C---:B------:R-:W-:Y:S01]  /*79d0*/  FMUL R43, R70.reuse, R43 ;  /* 0x0000002b462b7220 */ /* 0x040fe20000400000 */
[--C-:B------:R-:W-:Y:S02]  /*79e0*/  HADD2.F32 R115, -RZ, R116.reuse.H0_H0 ;  /* 0x20000074ff737230 */ /* 0x100fe40000004100 */
[----:B------:R-:W-:Y:S01]  /*79f0*/  FMUL R42, R70, R46 ;  /* 0x0000002e462a7220 */ /* 0x000fe20000400000 */
[----:B------:R-:W-:Y:S02]  /*7a00*/  HADD2.F32 R116, -RZ, R116.H1_H1 ;  /* 0x30000074ff747230 */ /* 0x000fe40000004100 */
[C---:B------:R-:W-:Y:S01]  /*7a10*/  FFMA R43, R73.reuse, R112, R43 ;  /* 0x00000070492b7223 */ /* 0x040fe2000000002b */
[C---:B------:R-:W-:Y:S01]  /*7a20*/  FFMA R40, R73.reuse, R113, R40 ;  /* 0x0000007149287223 */ /* 0x040fe20000000028 */
[C---:B------:R-:W-:Y:S01]  /*7a30*/  FFMA R41, R73.reuse, R114, R41 ;  /* 0x0000007249297223 */ /* 0x040fe20000000029 */
[----:B------:R-:W-:Y:S01]  /*7a40*/  ISETP.NE.AND P0, PT, R178, RZ, PT ;  /* 0x000000ffb200720c */ /* 0x000fe20003f05270 */
        /* <DEDUP_REMOVED lines=10> */
[C---:B------:R-:W-:Y:S01]  /*7af0*/  FMUL R51, R70.reuse, R51 ;  /* 0x0000003346337220 */ /* 0x040fe20000400000 */
[--C-:B------:R-:W-:Y:S02]  /*7b00*/  HADD2.F32 R123, -RZ, R124.reuse.H0_H0 ;  /* 0x2000007cff7b7230 */ /* 0x100fe40000004100 */
[C---:B------:R-:W-:Y:S01]  /*7b10*/  FFMA R46, R73.reuse, R119, R46 ;  /* 0x00000077492e7223 */ /* 0x040fe2000000002e */
[----:B------:R-:W-:Y:S02]  /*7b20*/  HADD2.F32 R124, -RZ, R124.H1_H1 ;  /* 0x3000007cff7c7230 */ /* 0x000fe40000004100 */
[C---:B------:R-:W-:Y:S01]  /*7b30*/  FMUL R50, R70.reuse, R54 ;  /* 0x0000003646327220 */ /* 0x040fe20000400000 */
[C---:B------:R-:W-:Y:S01]  /*7b40*/  FFMA R51, R73.reuse, R120, R51 ;  /* 0x0000007849337223 */ /* 0x040fe20000000033 */
[C---:B------:R-:W-:Y:S01]  /*7b50*/  FMUL R55, R70.reuse, R55 ;  /* 0x0000003746377220 */ /* 0x040fe20000400000 */
[C---:B------:R-:W-:Y:S01]  /*7b60*/  FFMA R48, R73.reuse, R121, R48 ;  /* 0x0000007949307223 */ /* 0x040fe20000000030 */
[C---:B------:R-:W-:Y:S01]  /*7b70*/  FFMA R49, R73.reuse, R122, R49 ;  /* 0x0000007a49317223 */ /* 0x040fe20000000031 */
        /* <DEDUP_REMOVED lines=20> */
[----:B------:R-:W-:Y:S01]  /*7cc0*/  FFMA R63, R73, R132, R63 ;  /* 0x00000084493f7223 */ /* 0x000fe2000000003f */
[----:B------:R-:W-:Y:S01]  /*7cd0*/  FMUL R67, R70, R67 ;  /* 0x0000004346437220 */ /* 0x000fe20000400000 */
[----:B------:R-:W-:Y:S01]  /*7ce0*/  F2FP.SATFINITE.E4M3.F32.PACK_AB_MERGE_C R190, R47, R42, RZ ;  /* 0x0000002a2fbe723e */ /* 0x000fe200048070ff */
[----:B------:R-:W-:Y:S01]  /*7cf0*/  FFMA R60, R73, R133, R60 ;  /* 0x00000085493c7223 */ /* 0x000fe2000000003c */
[----:B------:R-:W-:Y:S01]  /*7d00*/  F2FP.SATFINITE.E4M3.F32.PACK_AB_MERGE_C R191, R51, R46, RZ ;  /* 0x0000002e33bf723e */ /* 0x000fe200048070ff */
[C---:B------:R-:W-:Y:S01]  /*7d10*/  FFMA R61, R73.reuse, R134, R61 ;  /* 0x00000086493d7223 */ /* 0x040fe2000000003d */
[C---:B------:R-:W-:Y:S01]  /*7d20*/  FFMA R62, R73.reuse, R135, R62 ;  /* 0x00000087493e7223 */ /* 0x040fe2000000003e */
[----:B------:R-:W-:Y:S01]  /*7d30*/  FFMA R67, R73, R136, R67 ;  /* 0x0000008849437223 */ /* 0x000fe20000000043 */
[----:B------:R-:W-:Y:S02]  /*7d40*/  F2FP.SATFINITE.E4M3.F32.PACK_AB_MERGE_C R190, R41, R40, R190 ;  /* 0x0000002829be723e */ /* 0x000fe400048070be */
[----:B------:R-:W-:Y:S02]  /*7d50*/  F2FP.SATFINITE.E4M3.F32.PACK_AB_MERGE_C R191, R45, R44, R191 ;  /* 0x0000002c2dbf723e */ /* 0x000fe400048070bf */
[----:B------:R-:W-:Y:S02]  /*7d60*/  F2FP.SATFINITE.E4M3.F32.PACK_AB_MERGE_C R192, R55, R50, RZ ;  /* 0x0000003237c0723e */ /* 0x000fe400048070ff */
[----:B------:R-:W-:Y:S01]  /*7d70*/  F2FP.SATFINITE.E4M3.F32.PACK_AB_MERGE_C R193, R59, R54, RZ ;  /* 0x000000363bc1723e */ /* 0x000fe200048070ff */
[----:B------:R1:W-:Y:S01]  /*7d80*/  STS.128 [R185+0x4020], R188 ;  /* 0x004020bcb9007388 */ /* 0x0003e20000000c00 */
[----:B------:R-:W-:Y:S02]  /*7d90*/  F2FP.SATFINITE.E4M3.F32.PACK_AB_MERGE_C R194, R63, R58, RZ ;  /* 0x0000003a3fc2723e */ /* 0x000fe400048070ff */
[----:B------:R-:W-:Y:S02]  /*7da0*/  F2FP.SATFINITE.E4M3.F32.PACK_AB_MERGE_C R195, R67, R62, RZ ;  /* 0x0000003e43c3723e */ /* 0x000fe400048070ff */
[----:B------:R-:W-:Y:S02]  /*7db0*/  F2FP.SATFINITE.E4M3.F32.PACK_AB_MERGE_C R192, R49, R48, R192 ;  /* 0x0000003031c0723e */ /* 0x000fe400048070c0 */
[----:B------:R-:W-:Y:S02]  /*7dc0*/  F2FP.SATFINITE.E4M3.F32.PACK_AB_MERGE_C R193, R53, R52, R193 ;  /* 0x0000003435c1723e */ /* 0x000fe400048070c1 */
[----:B------:R-:W-:Y:S02]  /*7dd0*/  F2FP.SATFINITE.E4M3.F32.PACK_AB_MERGE_C R194, R57, R56, R194 ;  /* 0x0000003839c2723e */ /* 0x000fe400048070c2 */
[----:B------:R-:W-:Y:S02]  /*7de0*/  F2FP.SATFINITE.E4M3.F32.PACK_AB_MERGE_C R195, R61, R60, R195 ;  /* 0x0000003c3dc3723e */ /* 0x000fe400048070c3 */
[----:B------:R-:W-:Y:S02]  /*7df0*/  LEA R197, R166, UR44, 0x3 ;  /* 0x0000002ca6c57c11 */ /* 0x000fe4000f8e18ff */
[----:B------:R-:W-:Y:S01]  /*7e00*/  @P6 SHF.L.U32 R202, R165, 0x1f, RZ ;  /* 0x0000001fa5ca6819 */ /* 0x000fe200000006ff */
[----:B------:R1:W-:Y:S01]  /*7e10*/  STS.128 [R184+0x4010], R192 ;  /* 0x004010c0b8007388 */ /* 0x0003e20000000c00 */
[----:B------:R-:W-:Y:S01]  /*7e20*/  @!PT LDS RZ, [RZ] ;  /* 0x00000000fffff984 */ /* 0x000fe20000000800 */
[----:B------:R-:W-:Y:S01]  /*7e30*/  @!PT LDS RZ, [RZ] ;  /* 0x00000000fffff984 */ /* 0x000fe20000000800 */
[----:B------:R-:W-:Y:S01]  /*7e40*/  @!PT LDS RZ, [RZ] ;  /* 0x00000000fffff984 */ /* 0x000fe20000000800 */
[----:B------:R-:W-:Y:S01]  /*7e50*/  @!PT LDS RZ, [RZ] ;  /* 0x00000000fffff984 */ /* 0x000fe20000000800 */
[----:B------:R2:W-:Y:S07]  /*7e60*/  MEMBAR.ALL.CTA ;  /* 0x0000000000007992 */ /* 0x0005ee0000008000 */
[----:B--2---:R-:W2:Y:S02]  /*7e70*/  FENCE.VIEW.ASYNC.S ;  /* 0x00000000000073c6 */ /* 0x004ea40000000000 */
[----:B--2---:R-:W-:Y:S06]  /*7e80*/  BAR.SYNC.DEFER_BLOCKING 0x1, 0x80 ;  /* 0x0042000000007b1d */ /* 0x004fec0000010000 */
[----:B------:R-:W-:Y:S05]  /*7e90*/  @P0 BRA `(.L_x_127) ;  /* 0x0000000000280947 */ /* 0x000fea0003800000 */
[----:B------:R-:W2:Y:S01]  /*7ea0*/  LDCU.64 UR6, c[0x0][0x348] ;  /* 0x00006900ff0677ac */ /* 0x000ea20008000a00 */
[----:B------:R-:W-:Y:S01]  /*7eb0*/  UIADD3 UR4, UPT, UPT, UR44, 0x4200, URZ ;  /* 0x000042002c047890 */ /* 0x000fe2000fffe0ff */
[----:B------:R-:W-:Y:S05]  /*7ec0*/  UMOV UR51, UR36 ;  /* 0x0000002400337c82 */ /* 0x000fea0008000000 */
[----:B------:R-:W-:Y:S04]  /*7ed0*/  MOV R177, UR4 ;  /* 0x0000000400b17c02 */ /* 0x000fe80008000f00 */
[----:B------:R-:W-:Y:S01]  /*7ee0*/  R2UR UR48, R177 ;  /* 0x00000000b13072ca */ /* 0x000fe200000e0000 */
[----:B--2---:R-:W-:Y:S04]  /*7ef0*/  UIADD3 UR4, UP0, UPT, UR6, 0x680, URZ ;  /* 0x0000068006047890 */ /* 0x004fe8000ff1e0ff */
[----:B------:R-:W-:Y:S09]  /*7f00*/  UIADD3.X UR5, UPT, UPT, URZ, UR7, URZ, UP0, !UPT ;  /* 0x00000007ff057290 */ /* 0x000ff200087fe4ff */
[----:B------:R2:W-:Y:S01]  /*7f10*/  UTMASTG.3D [UR48], [UR4] ;  /* 0x00000030040073b5 */ /* 0x0005e20008010000 */
[----:B------:R0:W-:Y:S01]  /*7f20*/  UTMACMDFLUSH ;  /* 0x00000000000079b7 */ /* 0x0001e20000000000 */
[----:B--2---:R-:W-:Y:S04]  /*7f30*/  DEPBAR.LE SB0, 0x1 ;  /* 0x000080400000791a */ /* 0x004fe80000000000 */
.L_x_127:
[----:B------:R-:W-:Y:S05]  /*7f40*/  BSYNC.RECONVERGENT B0 ;  /* 0x0000000000007941 */ /* 0x000fea0003800200 */
.L_x_126:
[----:B------:R-:W-:Y:S06]  /*7f50*/  BAR.SYNC.DEFER_BLOCKING 0x1, 0x80 ;  /* 0x0042000000007b1d */ /* 0x000fec0000010000 */
[----:B------:R-:W2:Y:S01]  /*7f60*/  @P6 SYNCS.PHASECHK.TRANS64.TRYWAIT P0, [R197+URZ+0x100], R202 ;  /* 0x000100cac50065a7 */ /* 0x000ea200080011ff */
[----:B------:R-:W-:Y:S01]  /*7f70*/  BSSY B1, `(.L_x_128) ;  /* 0x0000023000017945 */ /* 0x000fe20003800000 */
[----:B--2---:R-:W-:Y:S03]  /*7f80*/  @P6 SEL R186, RZ, 0x1, !P0 ;  /* 0x00000001ffba6807 */ /* 0x004fe60004000000 */
[----:B------:R-:W-:Y:S05]  /*7f90*/  @!P6 BRA `(.L_x_129) ;  /* 0x000000000080e947 */ /* 0x000fea0003800000 */
[----:B------:R-:W-:Y:S01]  /*7fa0*/  ISETP.NE.AND P1, PT, R187, RZ, PT ;  /* 0x000000ffbb00720c */ /* 0x000fe20003f25270 */
[----:B------:R-:W2:Y:S01]  /*7fb0*/  S2R R0, SR_CgaCtaId ;  /* 0x0000000000007919 */ /* 0x000ea20000008800 */
[----:B------:R-:W-:Y:S01]  /*7fc0*/  ISETP.NE.AND P0, PT, R186, RZ, PT ;  /* 0x000000ffba00720c */ /* 0x000fe20003f05270 */
[----:B------:R-:W-:Y:S10]  /*7fd0*/  BSSY B0, `(.L_x_130) ;  /* 0x0000009000007945 */ /* 0x000ff40003800000 */
[----:B------:R-:W-:Y:S04]  /*7fe0*/  @P1 IMAD R3, R166, 0x2000, R171 ;  /* 0x00002000a6031824 */ /* 0x000fe800078e02ab */
[C---:B------:R-:W-:Y:S01]  /*7ff0*/  @P1 IMAD.IADD R5, R3.reuse, 0x1, R196 ;  /* 0x0000000103051824 */ /* 0x040fe200078e02c4 */
[----:B------:R-:W-:Y:S03]  /*8000*/  @P1 IADD3 R200, PT, PT, R3, R200, RZ ;  /* 0x000000c803c81210 */ /* 0x000fe60007ffe0ff */
[----:B------:R-:W-:Y:S01]  /*8010*/  @P1 IMAD.IADD R198, R198, 0x1, R5 ;  /* 0x00000001c6c61824 */ /* 0x000fe200078e0205 */
[----:B------:R-:W-:Y:S06]  /*8020*/  @P0 BRA `(.L_x_131) ;  /* 0x00000000000c0947 */ /* 0x000fec0003800000 */
[----:B------:R-:W-:Y:S04]  /*8030*/  SHF.L.U32 R2, R165, 0x1f, RZ ;  /* 0x0000001fa5027819 */ /* 0x000fe800000006ff */
[----:B------:R-:W3:Y:S02]  /*8040*/  SYNCS.PHASECHK.TRANS64.TRYWAIT P0, [R197+URZ+0x100], R2 ;  /* 0x00010002c50075a7 */ /* 0x000ee400080011ff */
[----:B---3--:R-:W-:Y:S05]  /*8050*/  @!P0 BRA `(.L_x_132) ;  /* 0x0000002400288947 */ /* 0x008fea0003800000 */
.L_x_131:
[----:B------:R-:W-:Y:S05]  /*8060*/  BSYNC B0 ;  /* 0x0000000000007941 */ /* 0x000fea0003800000 */
.L_x_130:
[----:B------:R-:W-:Y:S01]  /*8070*/  ISETP.NE.AND P0, PT, R187, RZ, PT ;  /* 0x000000ffbb00720c */ /* 0x000fe20003f05270 */
[----:B---3--:R-:W-:Y:S02]  /*8080*/  VIADD R197, R197, 0x110 ;  /* 0x00000110c5c57836 */ /* 0x008fe40000000000 */
[----:B------:R-:W-:Y:S03]  /*8090*/  VIADD R166, R166, 0x1 ;  /* 0x00000001a6a67836 */ /* 0x000fe60000000000 */
[----:B--2---:R-:W-:Y:S07]  /*80a0*/  PRMT R0, R0, 0x654, R197 ;  /* 0x0000065400007816 */ /* 0x004fee00000000c5 */
[----:B------:R2:W3:Y:S04]  /*80b0*/  @P0 LDS.128 R140, [R3] ;  /* 0x00000000038c0984 */ /* 0x0004e80000000c00 */
[----:B------:R2:W4:Y:S04]  /*80c0*/  @P0 LDS.128 R144, [R5+0x10] ;  /* 0x0000100005900984 */ /* 0x0005280000000c00 */
        /* <DEDUP_REMOVED lines=12> */
[----:B--234-:R-:W-:Y:S02]  /*8190*/  LOP3.LUT R165, R165, R0, RZ, 0x3c, !PT ;  /* 0x00000000a5a57212 */ /* 0x01cfe400078e3cff */
.L_x_129:
[----:B------:R-:W-:Y:S05]  /*81a0*/  BSYNC B1 ;  /* 0x0000000000017941 */ /* 0x000fea0003800000 */
.L_x_128:
[----:B------:R-:W-:Y:S05]  /*81b0*/  VIADD R0, R71, 0x40 ;  /* 0x0000004047007836 */ /* 0x000fea0000000000 */
[----:B------:R-:W-:Y:S04]  /*81c0*/  SHF.R.U32.HI R0, RZ, 0x15, R0 ;  /* 0x00000015ff007819 */ /* 0x000fe80000011600 */
[----:B------:R-:W-:Y:S11]  /*81d0*/  LOP3.LUT P0, RZ, R0, 0x3, R159, 0x48, !PT ;  /* 0x0000000300ff7812 */ /* 0x000ff6000780489f */
[----:B------:R-:W-:Y:S02]  /*81e0*/  @!UPT UIADD3 URZ, UPT, UPT, URZ, URZ, URZ ;  /* 0x000000fffffff290 */ /* 0x000fe4000fffe0ff */
        /* <DEDUP_REMOVED lines=8> */
[----:B------:R-:W5:Y:S01]  /*8270*/  LDCU.64 UR4, c[0x4][0x10] ;  /* 0x01000200ff0477ac */ /* 0x000f620008000a00 */
[----:B--2---:R-:W-:Y:S01]  /*8280*/  MOV R5, UR9 ;  /* 0x0000000900057c02 */ /* 0x004fe20008000f00 */
[----:B------:R-:W-:Y:S01]  /*8290*/  IMAD.U32 R4, RZ, RZ, UR8 ;  /* 0x00000008ff047e24 */ /* 0x000fe2000f8e00ff */
[----:B---3--:R-:W-:Y:S01]  /*82a0*/  MOV R7, UR7 ;  /* 0x0000000700077c02 */ /* 0x008fe20008000f00 */
[----:B------:R-:W-:Y:S01]  /*82b0*/  IMAD.U32 R6, RZ, RZ, UR6 ;  /* 0x00000006ff067e24 */ /* 0x000fe2000f8e00ff */
[----:B-----5:R-:W-:Y:S01]  /*82c0*/  MOV R11, UR5 ;  /* 0x00000005000b7c02 */ /* 0x020fe20008000f00 */
[----:B------:R-:W-:Y:S02]  /*82d0*/  IMAD.U32 R10, RZ, RZ, UR4 ;  /* 0x00000004ff0a7e24 */ /* 0x000fe4000f8e00ff */
[----:B------:R-:W-:Y:S07]  /*82e0*/  LEPC R20, `(.L_x_133) ;  /* 0x000000001014794e */ /* 0x000fee0000000000 */
[----:B-1--4-:R-:W-:Y:S05]  /*82f0*/  CALL.ABS.NOINC R2 ;  /* 0x0000000002007343 */ /* 0x012fea0003c00000 */
.L_x_133:
[----:B------:R-:W-:Y:S01]  /*8300*/  ISETP.NE.AND P0, PT, R178, RZ, PT ;  /* 0x000000ffb200720c */ /* 0x000fe20003f05270 */
[----:B------:R-:W-:Y:S05]  /*8310*/  WARPSYNC.ALL ;  /* 0x0000000000007948 */ /* 0x000fea0003800000 */
[----:B------:R-:W-:Y:S01]  /*8320*/  R2UR UR4, R71 ;  /* 0x00000000470472ca */ /* 0x000fe200000e0000 */
[----:B------:R-:W-:Y:S01]  /*8330*/  BSSY.RECONVERGENT B0, `(.L_x_134) ;  /* 0x000011d000007945 */ /* 0x000fe20003800200 */
[----:B------:R-:W-:Y:S02]  /*8340*/  F2FP.F16.E4M3.UNPACK_B R11, R141 ;  /* 0x0000008dff0b723e */ /* 0x000fe400020006ff */
[----:B------:R-:W-:Y:S02]  /*8350*/  F2FP.F16.E4M3.UNPACK_B R10, R142 ;  /* 0x0000008eff0a723e */ /* 0x000fe400020006ff */
[----:B------:R-:W-:Y:S01]  /*8360*/  F2FP.F16.E4M3.UNPACK_B R9, R143 ;  /* 0x0000008fff09723e */ /* 0x000fe200020006ff */
[--C-:B------:R-:W-:Y:S01]  /*8370*/  HADD2.F32 R74, -RZ, R11.reuse.H0_H0 ;  /* 0x2000000bff4a7230 */ /* 0x100fe20000004100 */
[----:B------:R-:W-:Y:S01]  /*8380*/  F2FP.F16.E4M3.UNPACK_B R8, R144 ;  /* 0x00000090ff08723e */ /* 0x000fe200020006ff */
[----:B------:R-:W-:Y:S01]  /*8390*/  HADD2.F32 R76, -RZ, R11.H1_H1 ;  /* 0x3000000bff4c7230 */ /* 0x000fe20000004100 */
[----:B------:R-:W-:Y:S01]  /*83a0*/  F2FP.F16.E4M3.UNPACK_B R7, R145 ;  /* 0x00000091ff07723e */ /* 0x000fe200020006ff */
[--C-:B------:R-:W-:Y:S01]  /*83b0*/  HADD2.F32 R77, -RZ, R10.reuse.H0_H0 ;  /* 0x2000000aff4d7230 */ /* 0x100fe20000004100 */
[----:B------:R-:W-:Y:S01]  /*83c0*/  F2FP.F16.E4M3.UNPACK_B R6, R146 ;  /* 0x00000092ff06723e */ /* 0x000fe200020006ff */
[----:B------:R-:W-:Y:S01]  /*83d0*/  HADD2.F32 R80, -RZ, R10.H1_H1 ;  /* 0x3000000aff507230 */ /* 0x000fe20000004100 */
[----:B------:R-:W-:Y:S01]  /*83e0*/  F2FP.F16.E4M3.UNPACK_B R5, R147 ;  /* 0x00000093ff05723e */ /* 0x000fe200020006ff */
[--C-:B------:R-:W-:Y:S01]  /*83f0*/  HADD2.F32 R81, -RZ, R9.reuse.H0_H0 ;  /* 0x20000009ff517230 */ /* 0x100fe20000004100 */
[----:B-1----:R-:W-:Y:S01]  /*8400*/  F2FP.F16.E4M3.UNPACK_B R4, R148 ;  /* 0x00000094ff04723e */ /* 0x002fe200020006ff */
[----:B------:R-:W-:Y:S01]  /*8410*/  HADD2.F32 R83, -RZ, R9.H1_H1 ;  /* 0x30000009ff537230 */ /* 0x000fe20000004100 */
[-C--:B------:R-:W-:Y:S01]  /*8420*/  F2FP.F16.E4M3.UNPACK_B R2, R140.reuse ;  /* 0x0000008cff02723e */ /* 0x080fe200020006ff */
[--C-:B------:R-:W-:Y:S01]  /*8430*/  HADD2.F32 R86, -RZ, R8.reuse.H0_H0 ;  /* 0x20000008ff567230 */ /* 0x100fe20000004100 */
[----:B------:R-:W-:Y:S01]  /*8440*/  F2FP.F16.E4M3.UNPACK_B R140, R140.H1 ;  /* 0x0000008cff8c723e */ /* 0x000fe200030006ff */
[----:B------:R-:W-:Y:S01]  /*8450*/  HADD2.F32 R87, -RZ, R8.H1_H1 ;  /* 0x30000008ff577230 */ /* 0x000fe20000004100 */
[----:B------:R-:W-:Y:S01]  /*8460*/  F2FP.F16.E4M3.UNPACK_B R141, R141.H1 ;  /* 0x0000008dff8d723e */ /* 0x000fe200030006ff */
[--C-:B------:R-:W-:Y:S01]  /*8470*/  HADD2.F32 R90, -RZ, R7.reuse.H0_H0 ;  /* 0x20000007ff5a7230 */ /* 0x100fe20000004100 */
[----:B------:R-:W-:Y:S01]  /*8480*/  F2FP.F16.E4M3.UNPACK_B R142, R142.H1 ;  /* 0x0000008eff8e723e */ /* 0x000fe200030006ff */
[----:B------:R-:W-:Y:S01]  /*8490*/  HADD2.F32 R91, -RZ, R7.H1_H1 ;  /* 0x30000007ff5b7230 */ /* 0x000fe20000004100 */
[----:B------:R-:W-:Y:S01]  /*84a0*/  F2FP.F16.E4M3.UNPACK_B R143, R143.H1 ;  /* 0x0000008fff8f723e */ /* 0x000fe200030006ff */
[--C-:B------:R-:W-:Y:S01]  /*84b0*/  HADD2.F32 R94, -RZ, R6.reuse.H0_H0 ;  /* 0x20000006ff5e7230 */ /* 0x100fe20000004100 */
[----:B------:R-:W-:Y:S01]  /*84c0*/  IADD3 R161, PT, PT, R161, 0x170, RZ ;  /* 0x00000170a1a17810 */ /* 0x000fe20007ffe0ff */
[----:B------:R-:W-:Y:S01]  /*84d0*/  HADD2.F32 R95, -RZ, R6.H1_H1 ;  /* 0x30000006ff5f7230 */ /* 0x000fe20000004100 */
[----:B------:R-:W-:Y:S01]  /*84e0*/  F2FP.F16.E4M3.UNPACK_B R107, R149 ;  /* 0x00000095ff6b723e */ /* 0x000fe200020006ff */
[--C-:B------:R-:W-:Y:S01]  /*84f0*/  HADD2.F32 R98, -RZ, R5.reuse.H0_H0 ;  /* 0x20000005ff627230 */ /* 0x100fe20000004100 */
[----:B------:R-:W-:Y:S01]  /*8500*/  LOP3.LUT R161, R161, 0xfefffff8, RZ, 0xc0, !PT ;  /* 0xfefffff8a1a17812 */ /* 0x000fe200078ec0ff */
[----:B------:R-:W-:Y:S01]  /*8510*/  HADD2.F32 R99, -RZ, R5.H1_H1 ;  /* 0x30000005ff637230 */ /* 0x000fe20000004100 */
[----:B------:R-:W-:Y:S01]  /*8520*/  F2FP.F16.E4M3.UNPACK_B R111, R150 ;  /* 0x00000096ff6f723e */ /* 0x000fe200020006ff */
[--C-:B------:R-:W-:Y:S01]  /*8530*/  HADD2.F32 R102, -RZ, R4.reuse.H0_H0 ;  /* 0x20000004ff667230 */ /* 0x100fe20000004100 */
[----:B------:R-:W-:Y:S01]  /*8540*/  F2FP.F16.E4M3.UNPACK_B R115, R151 ;  /* 0x00000097ff73723e */ /* 0x000fe200020006ff */
[----:B------:R-:W-:Y:S01]  /*8550*/  HADD2.F32 R103, -RZ, R4.H1_H1 ;  /* 0x30000004ff677230 */ /* 0x000fe20000004100 */
[----:B------:R-:W-:Y:S01]  /*8560*/  F2FP.F16.E4M3.UNPACK_B R119, R152 ;  /* 0x00000098ff77723e */ /* 0x000fe200020006ff */
[----:B------:R-:W1:Y:S01]  /*8570*/  LDTM.x64 R4, tmem[UR4+0x40] ;  /* 0x00004004000479ee */ /* 0x000e620008340000 */
[--C-:B------:R-:W-:Y:S01]  /*8580*/  HADD2.F32 R0, -RZ, R2.reuse.H0_H0 ;  /* 0x20000002ff007230 */ /* 0x100fe20000004100 */
[----:B------:R-:W-:Y:S01]  /*8590*/  NOP ;  /* 0x0000000000007918 */ /* 0x000fe20000000000 */
[----:B-1----:R1:W-:Y:S01]  /*85a0*/  SYNCS.ARRIVE.TRANS64.RED.A1T0 RZ, [R161+URZ], RZ ;  /* 0x000000ffa1ff79a7 */ /* 0x0023e200081004ff */
[----:B------:R-:W-:Y:S01]  /*85b0*/  HADD2.F32 R2, -RZ, R2.H1_H1 ;  /* 0x30000002ff027230 */ /* 0x000fe20000004100 */
[----:B------:R-:W-:Y:S01]  /*85c0*/  F2FP.F16.E4M3.UNPACK_B R123, R153 ;  /* 0x00000099ff7b723e */ /* 0x000fe200020006ff */
[----:B------:R-:W-:Y:S01]  /*85d0*/  HADD2.F32 R78, -RZ, R141.H1_H1 ;  /* 0x3000008dff4e7230 */ /* 0x000fe20000004100 */
[----:B------:R-:W-:Y:S01]  /*85e0*/  F2FP.F16.E4M3.UNPACK_B R127, R154 ;  /* 0x0000009aff7f723e */ /* 0x000fe200020006ff */
[--C-:B------:R-:W-:Y:S01]  /*85f0*/  HADD2.F32 R106, -RZ, R107.reuse.H0_H0 ;  /* 0x2000006bff6a7230 */ /* 0x100fe20000004100 */
[----:B------:R-:W-:Y:S01]  /*8600*/  F2FP.F16.E4M3.UNPACK_B R130, R155 ;  /* 0x0000009bff82723e */ /* 0x000fe200020006ff */
[----:B------:R-:W-:Y:S01]  /*8610*/  HADD2.F32 R107, -RZ, R107.H1_H1 ;  /* 0x3000006bff6b7230 */ /* 0x000fe20000004100 */
[----:B------:R-:W-:Y:S01]  /*8620*/  F2FP.F16.E4M3.UNPACK_B R144, R144.H1 ;  /* 0x00000090ff90723e */ /* 0x000fe200030006ff */
        /* <DEDUP_REMOVED lines=12> */
[C---:B------:R-:W-:Y:S01]  /*86f0*/  FMUL R4, R70.reuse, R4 ;  /* 0x0000000446047220 */ /* 0x040fe20000400000 */
[C---:B------:R-:W-:Y:S01]  /*8700*/  FMUL R5, R70.reuse, R5 ;  /* 0x0000000546057220 */ /* 0x040fe20000400000 */
[--C-:B------:R-:W-:Y:S02]  /*8710*/  HADD2.F32 R3, -RZ, R140.reuse.H0_H0 ;  /* 0x2000008cff037230 */ /* 0x100fe40000004100 */
        /* <DEDUP_REMOVED lines=9> */
[----:B------:R-:W-:Y:S02]  /*87b0*/  HADD2.F32 R122, -RZ, R123.H0_H0 ;  /* 0x2000007bff7a7230 */ /* 0x000fe40000004100 */
[C---:B------:R-:W-:Y:S01]  /*87c0*/  FMUL R6, R70.reuse, R6 ;  /* 0x0000000646067220 */ /* 0x040fe20000400000 */
[----:B------:R-:W-:Y:S02]  /*87d0*/  HADD2.F32 R72, -RZ, R140.H1_H1 ;  /* 0x3000008cff487230 */ /* 0x000fe40000004100 */
[C---:B------:R-:W-:Y:S01]  /*87e0*/  FMUL R7, R70.reuse, R7 ;  /* 0x0000000746077220 */ /* 0x040fe20000400000 */
[----:B------:R-:W-:Y:S02]  /*87f0*/  HADD2.F32 R75, -RZ, R141.H0_H0 ;  /* 0x2000008dff4b7230 */ /* 0x000fe40000004100 */
[C---:B------:R-:W-:Y:S01]  /*8800*/  FFMA R6, R73.reuse, R3, R6 ;  /* 0x0000000349067223 */ /* 0x040fe20000000006 */
[----:B------:R-:W-:Y:S02]  /*8810*/  HADD2.F32 R123, -RZ, R123.H1_H1 ;  /* 0x3000007bff7b7230 */ /* 0x000fe40000004100 */
[C---:B------:R-:W-:Y:S01]  /*8820*/  FFMA R7, R73.reuse, R72, R7 ;  /* 0x0000004849077223 */ /* 0x040fe20000000007 */
[C---:B------:R-:W-:Y:S01]  /*8830*/  FFMA R8, R73.reuse, R74, R8 ;  /* 0x0000004a49087223 */ /* 0x040fe20000000008 */
[----:B------:R-:W-:Y:S01]  /*8840*/  FFMA R9, R73, R76, R9 ;  /* 0x0000004c49097223 */ /* 0x000fe20000000009 */
[--C-:B------:R-:W-:Y:S02]  /*8850*/  HADD2.F32 R126, -RZ, R127.reuse.H0_H0 ;  /* 0x2000007fff7e7230 */ /* 0x100fe40000004100 */
[C---:B------:R-:W-:Y:S01]  /*8860*/  FMUL R10, R70.reuse, R10 ;  /* 0x0000000a460a7220 */ /* 0x040fe20000400000 */
[----:B------:R-:W-:Y:S01]  /*8870*/  F2FP.SATFINITE.E4M3.F32.PACK_AB_MERGE_C R76, R7, R6, RZ ;  /* 0x00000006074c723e */ /* 0x000fe200048070ff */
[C---:B------:R-:W-:Y:S01]  /*8880*/  FMUL R7, R70.reuse, R20 ;  /* 0x0000001446077220 */ /* 0x040fe20000400000 */
[----:B------:R-:W-:Y:S02]  /*8890*/  HADD2.F32 R127, -RZ, R127.H1_H1 ;  /* 0x3000007fff7f7230 */ /* 0x000fe40000004100 */
[C---:B------:R-:W-:Y:S01]  /*88a0*/  FFMA R10, R73.reuse, R75, R10 ;  /* 0x0000004b490a7223 */ /* 0x040fe2000000000a */
[----:B------:R-:W-:Y:S02]  /*88b0*/  HADD2.F32 R72, -RZ, R130.H0_H0 ;  /* 0x20000082ff487230 */ /* 0x000fe40000004100 */
[C---:B------:R-:W-:Y:S01]  /*88c0*/  FMUL R11, R70.reuse, R11 ;  /* 0x0000000b460b7220 */ /* 0x040fe20000400000 */
[--C-:B------:R-:W-:Y:S02]  /*88d0*/  HADD2.F32 R79, -RZ, R142.reuse.H0_H0 ;  /* 0x2000008eff4f7230 */ /* 0x100fe40000004100 */
[C---:B------:R-:W-:Y:S01]  /*88e0*/  FMUL R14, R70.reuse, R14 ;  /* 0x0000000e460e7220 */ /* 0x040fe20000400000 */
[----:B------:R-:W-:Y:S02]  /*88f0*/  HADD2.F32 R82, -RZ, R142.H1_H1 ;  /* 0x3000008eff527230 */ /* 0x000fe40000004100 */
[C---:B------:R-:W-:Y:S01]  /*8900*/  FFMA R11, R73.reuse, R78, R11 ;  /* 0x0000004e490b7223 */ /* 0x040fe2000000000b */
[C---:B------:R-:W-:Y:S01]  /*8910*/  FFMA R12, R73.reuse, R77, R12 ;  /* 0x0000004d490c7223 */ /* 0x040fe2000000000c */
[C---:B------:R-:W-:Y:S01]  /*8920*/  FFMA R13, R73.reuse, R80, R13 ;  /* 0x00000050490d7223 */ /* 0x040fe2000000000d */
[----:B------:R-:W-:Y:S01]  /*8930*/  FFMA R14, R73, R79, R14 ;  /* 0x0000004f490e7223 */ /* 0x000fe2000000000e */
[----:B------:R-:W-:Y:S01]  /*8940*/  HADD2.F32 R75, -RZ, R130.H1_H1 ;  /* 0x30000082ff4b7230 */ /* 0x000fe20000004100 */
[----:B------:R-:W-:Y:S01]  /*8950*/  F2FP.SATFINITE.E4M3.F32.PACK_AB_MERGE_C R78, R11, R10, RZ ;  /* 0x0000000a0b4e723e */ /* 0x000fe200048070ff */
[C---:B------:R-:W-:Y:S01]  /*8960*/  FMUL R10, R70.reuse, R21 ;  /* 0x00000015460a7220 */ /* 0x040fe20000400000 */
[C---:B------:R-:W-:Y:S01]  /*8970*/  FMUL R21, R70.reuse, R28 ;  /* 0x0000001c46157220 */ /* 0x040fe20000400000 */
        /* <DEDUP_REMOVED lines=8> */
[C---:B------:R-:W-:Y:S01]  /*8a00*/  FMUL R18, R70.reuse, R25 ;  /* 0x0000001946127220 */ /* 0x040fe20000400000 */
[----:B------:R-:W-:Y:S01]  /*8a10*/  F2FP.SATFINITE.E4M3.F32.PACK_AB_MERGE_C R14, R15, R14, RZ ;  /* 0x0000000e0f0e723e */ /* 0x000fe200048070ff */
        /* <DEDUP_REMOVED lines=8> */
[C---:B------:R-:W-:Y:S01]  /*8aa0*/  FFMA R11, R73.reuse, R88, R11 ;  /* 0x00000058490b7223 */ /* 0x040fe2000000000b */
[----:B------:R-:W-:Y:S01]  /*8ab0*/  FMUL R22, R70, R29 ;  /* 0x0000001d46167220 */ /* 0x000fe20000400000 */
        /* <DEDUP_REMOVED lines=13> */
[----:B------:R-:W-:Y:S01]  /*8b90*/  FMUL R20, R70, R27 ;  /* 0x0000001b46147220 */ /* 0x000fe20000400000 */
[--C-:B------:R-:W-:Y:S01]  /*8ba0*/  HADD2.F32 R96, -RZ, R146.reuse.H0_H0 ;  /* 0x20000092ff607230 */ /* 0x100fe20000004100 */
[----:B------:R-:W-:Y:S01]  /*8bb0*/  F2FP.SATFINITE.E4M3.F32.PACK_AB_MERGE_C R16, R10, R7, R16 ;  /* 0x000000070a10723e */ /* 0x000fe20004807010 */
[----:B------:R-:W-:Y:S02]  /*8bc0*/  HADD2.F32 R97, -RZ, R146.H1_H1 ;  /* 0x30000092ff617230 */ /* 0x000fe40000004100 */
[C---:B------:R-:W-:Y:S01]  /*8bd0*/  FFMA R20, R73.reuse, R93, R20 ;  /* 0x0000005d49147223 */ /* 0x040fe20000000014 */
[C---:B------:R-:W-:Y:S01]  /*8be0*/  FFMA R21, R73.reuse, R94, R21 ;  /* 0x0000005e49157223 */ /* 0x040fe20000000015 */
[C---:B------:R-:W-:Y:S01]  /*8bf0*/  FFMA R22, R73.reuse, R95, R22 ;  /* 0x0000005f49167223 */ /* 0x040fe20000000016 */
[C---:B------:R-:W-:Y:S01]  /*8c00*/  FMUL R23, R70.reuse, R30 ;  /* 0x0000001e46177220 */ /* 0x040fe20000400000 */
[----:B------:R-:W-:Y:S01]  /*8c10*/  FMUL R30, R70, R37 ;  /* 0x00000025461e7220 */ /* 0x000fe20000400000 */
[----:B------:R-:W-:Y:S01]  /*8c20*/  F2FP.SATFINITE.E4M3.F32.PACK_AB_MERGE_C R19, R20, R19, RZ ;  /* 0x000000131413723e */ /* 0x000fe200048070ff */
[C---:B------:R-:W-:Y:S01]  /*8c30*/  FMUL R37, R70.reuse, R44 ;  /* 0x0000002c46257220 */ /* 0x040fe20000400000 */
[C---:B------:R-:W-:Y:S01]  /*8c40*/  FFMA R23, R73.reuse, R96, R23 ;  /* 0x0000006049177223 */ /* 0x040fe20000000017 */
        /* <DEDUP_REMOVED lines=20> */
[----:B------:R-:W-:Y:S01]  /*8d90*/  F2FP.F16.E4M3.UNPACK_B R151, R151.H1 ;  /* 0x00000097ff97723e */ /* 0x000fe200030006ff */
[----:B------:R-:W-:Y:S01]  /*8da0*/  FMUL R38, R70, R45 ;  /* 0x0000002d46267220 */ /* 0x000fe20000400000 */
[----:B------:R-:W-:Y:S01]  /*8db0*/  F2FP.SATFINITE.E4M3.F32.PACK_AB_MERGE_C R19, R28, R27, RZ ;  /* 0x0000001b1c13723e */ /* 0x000fe200048070ff */
[----:B------:R-:W-:Y:S01]  /*8dc0*/  FFMA R31, R73, R104, R31 ;  /* 0x00000068491f7223 */ /* 0x000fe2000000001f */
[C---:B------:R-:W-:Y:S01]  /*8dd0*/  FMUL R45, R70.reuse, R52 ;  /* 0x00000034462d7220 */ /* 0x040fe20000400000 */
[C---:B------:R-:W-:Y:S01]  /*8de0*/  FMUL R52, R70.reuse, R59 ;  /* 0x0000003b46347220 */ /* 0x040fe20000400000 */
[----:B------:R-:W-:Y:S01]  /*8df0*/  F2FP.F16.E4M3.UNPACK_B R152, R152.H1 ;  /* 0x00000098ff98723e */ /* 0x000fe200030006ff */
[C---:B------:R-:W-:Y:S01]  /*8e00*/  FMUL R59, R70.reuse, R66 ;  /* 0x00000042463b7220 */ /* 0x040fe20000400000 */
[----:B------:R-:W-:Y:S01]  /*8e10*/  F2FP.SATFINITE.E4M3.F32.PACK_AB_MERGE_C R66, R13, R12, R14 ;  /* 0x0000000c0d42723e */ /* 0x000fe2000480700e */
        /* <DEDUP_REMOVED lines=11> */
[C---:B------:R-:W-:Y:S01]  /*8ed0*/  FFMA R35, R73.reuse, R108, R35 ;  /* 0x0000006c49237223 */ /* 0x040fe20000000023 */
[C---:B------:R-:W-:Y:S01]  /*8ee0*/  FMUL R36, R70.reuse, R43 ;  /* 0x0000002b46247220 */ /* 0x040fe20000400000 */
[--C-:B------:R-:W-:Y:S02]  /*8ef0*/  HADD2.F32 R112, -RZ, R150.reuse.H0_H0 ;  /* 0x20000096ff707230 */ /* 0x100fe40000004100 */
[C---:B------:R-:W-:Y:S01]  /*8f00*/  FMUL R39, R70.reuse, R46 ;  /* 0x0000002e46277220 */ /* 0x040fe20000400000 */
[----:B------:R-:W-:Y:S02]  /*8f10*/  HADD2.F32 R113, -RZ, R150.H1_H1 ;  /* 0x30000096ff717230 */ /* 0x000fe40000004100 */
        /* <DEDUP_REMOVED lines=12> */
[C---:B------:R-:W-:Y:S01]  /*8fe0*/  FMUL R46, R70.reuse, R53 ;  /* 0x00000035462e7220 */ /* 0x040fe20000400000 */
[--C-:B------:R-:W-:Y:S02]  /*8ff0*/  HADD2.F32 R120, -RZ, R152.reuse.H0_H0 ;  /* 0x20000098ff787230 */ /* 0x100fe40000004100 */
[C---:B------:R-:W-:Y:S01]  /*9000*/  FMUL R50, R70.reuse, R57 ;  /* 0x0000003946327220 */ /* 0x040fe20000400000 */
[C---:B------:R-:W-:Y:S01]  /*9010*/  FMUL R51, R70.reuse, R58 ;  /* 0x0000003a46337220 */ /* 0x040fe20000400000 */
[C---:B------:R-:W-:Y:S01]  /*9020*/  FMUL R53, R70.reuse, R60 ;  /* 0x0000003c46357220 */ /* 0x040fe20000400000 */
[C---:B------:R-:W-:Y:S01]  /*9030*/  FFMA R43, R73.reuse, R116, R43 ;  /* 0x00000074492b7223 */ /* 0x040fe2000000002b */
[----:B------:R-:W-:Y:S02]  /*9040*/  HADD2.F32 R121, -RZ, R152.H1_H1 ;  /* 0x30000098ff797230 */ /* 0x000fe40000004100 */
[C---:B------:R-:W-:Y:S01]  /*9050*/  FMUL R47, R70.reuse, R54 ;  /* 0x00000036462f7220 */ /* 0x040fe20000400000 */
[C---:B------:R-:W-:Y:S01]  /*9060*/  FMUL R57, R70.reuse, R64 ;  /* 0x0000004046397220 */ /* 0x040fe20000400000 */
[C---:B------:R-:W-:Y:S01]  /*9070*/  FMUL R58, R70.reuse, R65 ;  /* 0x00000041463a7220 */ /* 0x040fe20000400000 */
[C---:B------:R-:W-:Y:S01]  /*9080*/  FMUL R60, R70.reuse, R67 ;  /* 0x00000043463c7220 */ /* 0x040fe20000400000 */
[----:B------:R-:W-:Y:S01]  /*9090*/  FFMA R44, R73, R117, R44 ;  /* 0x00000075492c7223 */ /* 0x000fe2000000002c */
[C---:B------:R-:W-:Y:S01]  /*90a0*/  FMUL R48, R70.reuse, R55 ;  /* 0x0000003746307220 */ /* 0x040fe20000400000 */
[----:B------:R-:W-:Y:S01]  /*90b0*/  F2FP.SATFINITE.E4M3.F32.PACK_AB_MERGE_C R64, R5, R4, R76 ;  /* 0x000000040540723e */ /* 0x000fe2000480704c */
[----:B------:R-:W-:Y:S01]  /*90c0*/  FFMA R45, R73, R118, R45 ;  /* 0x00000076492d7223 */ /* 0x000fe2000000002d */
[----:B------:R-:W-:Y:S01]  /*90d0*/  F2FP.SATFINITE.E4M3.F32.PACK_AB_MERGE_C R65, R9, R8, R78 ;  /* 0x000000080941723e */ /* 0x000fe2000480704e */
[----:B------:R-:W-:Y:S01]  /*90e0*/  FMUL R49, R70, R56 ;  /* 0x0000003846317220 */ /* 0x000fe20000400000 */
[----:B------:R-:W-:Y:S01]  /*90f0*/  F2FP.SATFINITE.E4M3.F32.PACK_AB_MERGE_C R67, R2, R0, R3 ;  /* 0x000000000243723e */ /* 0x000fe20004807003 */
[C---:B------:R-:W-:Y:S01]  /*9100*/  FFMA R46, R73.reuse, R119, R46 ;  /* 0x00000077492e7223 */ /* 0x040fe2000000002e */
[----:B------:R-:W-:Y:S01]  /*9110*/  F2FP.F16.E4M3.UNPACK_B R154, R154.H1 ;  /* 0x0000009aff9a723e */ /* 0x000fe200030006ff */
[--C-:B------:R-:W-:Y:S02]  /*9120*/  HADD2.F32 R124, -RZ, R153.reuse.H0_H0 ;  /* 0x20000099ff7c7230 */ /* 0x100fe40000004100 */
[C---:B------:R-:W-:Y:S01]  /*9130*/  FFMA R47, R73.reuse, R120, R47 ;  /* 0x00000078492f7223 */ /* 0x040fe2000000002f */
[----:B------:R1:W-:Y:S01]  /*9140*/  STS.128 [R137+UR44+0x6200], R64 ;  /* 0x0062004089007988 */ /* 0x0003e20008000c2c */
[----:B------:R-:W-:Y:S02]  /*9150*/  HADD2.F32 R125, -RZ, R153.H1_H1 ;  /* 0x30000099ff7d7230 */ /* 0x000fe40000004100 */
[C---:B------:R-:W-:Y:S01]  /*9160*/  FFMA R48, R73.reuse, R121, R48 ;  /* 0x0000007949307223 */ /* 0x040fe20000000030 */
[C---:B------:R-:W-:Y:S01]  /*9170*/  FFMA R49, R73.reuse, R122, R49 ;  /* 0x0000007a49317223 */ /* 0x040fe20000000031 */
[----:B------:R-:W-:Y:S01]  /*9180*/  F2FP.F16.E4M3.UNPACK_B R155, R155.H1 ;  /* 0x0000009bff9b723e */ /* 0x000fe200030006ff */
[C---:B------:R-:W-:Y:S01]  /*9190*/  FFMA R50, R73.reuse, R123, R50 ;  /* 0x0000007b49327223 */ /* 0x040fe20000000032 */
[----:B------:R-:W-:Y:S01]  /*91a0*/  FMUL R54, R70, R61 ;  /* 0x0000003d46367220 */ /* 0x000fe20000400000 */
[--C-:B------:R-:W-:Y:S01]  /*91b0*/  HADD2.F32 R128, -RZ, R154.reuse.H0_H0 ;  /* 0x2000009aff807230 */ /* 0x100fe20000004100 */
[----:B------:R1:W-:Y:S01]  /*91c0*/  STS.128 [R179+0x6010], R16 ;  /* 0x00601010b3007388 */ /* 0x0003e20000000c00 */
[----:B------:R-:W-:Y:S01]  /*91d0*/  F2FP.SATFINITE.E4M3.F32.PACK_AB_MERGE_C R35, R36, R35, RZ ;  /* 0x000000232423723e */ /* 0x000fe200048070ff */
[C---:B------:R-:W-:Y:S01]  /*91e0*/  FFMA R51, R73.reuse, R124, R51 ;  /* 0x0000007c49337223 */ /* 0x040fe20000000033 */
[----:B------:R-:W-:Y:S01]  /*91f0*/  F2FP.SATFINITE.E4M3.F32.PACK_AB_MERGE_C R39, R40, R39, RZ ;  /* 0x000000272827723e */ /* 0x000fe200048070ff */
[----:B------:R-:W-:Y:S02]  /*9200*/  HADD2.F32 R129, -RZ, R154.H1_H1 ;  /* 0x3000009aff817230 */ /* 0x000fe40000004100 */
[C---:B------:R-:W-:Y:S01]  /*9210*/  FMUL R55, R70.reuse, R62 ;  /* 0x0000003e46377220 */ /* 0x040fe20000400000 */
[C---:B------:R-:W-:Y:S01]  /*9220*/  FFMA R52, R73.reuse, R125, R52 ;  /* 0x0000007d49347223 */ /* 0x040fe20000000034 */
[----:B------:R-:W-:Y:S01]  /*9230*/  FMUL R56, R70, R63 ;  /* 0x0000003f46387220 */ /* 0x000fe20000400000 */
[C---:B------:R-:W-:Y:S01]  /*9240*/  FFMA R53, R73.reuse, R126, R53 ;  /* 0x0000007e49357223 */ /* 0x040fe20000000035 */
[C---:B------:R-:W-:Y:S01]  /*9250*/  FFMA R54, R73.reuse, R127, R54 ;  /* 0x0000007f49367223 */ /* 0x040fe20000000036 */
[--C-:B------:R-:W-:Y:S02]  /*9260*/  HADD2.F32 R74, -RZ, R155.reuse.H0_H0 ;  /* 0x2000009bff4a7230 */ /* 0x100fe40000004100 */
[C---:B------:R-:W-:Y:S01]  /*9270*/  FFMA R55, R73.reuse, R128, R55 ;  /* 0x0000008049377223 */ /* 0x040fe20000000037 */
[----:B------:R-:W-:Y:S02]  /*9280*/  HADD2.F32 R131, -RZ, R155.H1_H1 ;  /* 0x3000009bff837230 */ /* 0x000fe40000004100 */
[C---:B------:R-:W-:Y:S01]  /*9290*/  FFMA R56, R73.reuse, R129, R56 ;  /* 0x0000008149387223 */ /* 0x040fe20000000038 */
[----:B------:R-:W-:Y:S01]  /*92a0*/  F2FP.SATFINITE.E4M3.F32.PACK_AB_MERGE_C R43, R44, R43, RZ ;  /* 0x0000002b2c2b723e */ /* 0x000fe200048070ff */
[C---:B------:R-:W-:Y:S01]  /*92b0*/  FFMA R57, R73.reuse, R72, R57 ;  /* 0x0000004849397223 */ /* 0x040fe20000000039 */
[C---:B------:R-:W-:Y:S01]  /*92c0*/  FFMA R58, R73.reuse, R75, R58 ;  /* 0x0000004b493a7223 */ /* 0x040fe2000000003a */
[C---:B------:R-:W-:Y:S01]  /*92d0*/  FFMA R59, R73.reuse, R74, R59 ;  /* 0x0000004a493b7223 */ /* 0x040fe2000000003b */
[----:B------:R-:W-:Y:S01]  /*92e0*/  F2FP.SATFINITE.E4M3.F32.PACK_AB_MERGE_C R33, R34, R33, R35 ;  /* 0x000000212221723e */ /* 0x000fe20004807023 */
[----:B------:R-:W-:Y:S01]  /*92f0*/  FFMA R60, R73, R131, R60 ;  /* 0x00000083493c7223 */ /* 0x000fe2000000003c */
[----:B------:R-:W-:Y:S02]  /*9300*/  F2FP.SATFINITE.E4M3.F32.PACK_AB_MERGE_C R32, R30, R29, R32 ;  /* 0x0000001d1e20723e */ /* 0x000fe40004807020 */
        /* <DEDUP_REMOVED lines=11> */
[----:B------:R-:W-:Y:S03]  /*93c0*/  IADD3 R68, PT, PT, R68, 0x1, RZ ;  /* 0x0000000144447810 */ /* 0x000fe60007ffe0ff */
        /* <DEDUP_REMOVED lines=10> */
[----:B------:R-:W-:Y:S02]  /*9470*/  UIADD3 UR9, UPT, UPT, UR49, 0x40, URZ ;  /* 0x0000004031097890 */ /* 0x000fe4000fffe0ff */
[----:B------:R-:W-:Y:S01]  /*9480*/  UIADD3 UR8, UPT, UPT, UR44, 0x6200, URZ ;  /* 0x000062002c087890 */ /* 0x000fe2000fffe0ff */
[----:B------:R-:W-:Y:S01]  /*9490*/  UMOV UR10, UR50 ;  /* 0x00000032000a7c82 */ /* 0x000fe20008000000 */
[----:B------:R-:W-:Y:S01]  /*94a0*/  UMOV UR11, UR36 ;  /* 0x00000024000b7c82 */ /* 0x000fe20008000000 */
[----:B--2---:R-:W-:Y:S04]  /*94b0*/  UIADD3 UR4, UP0, UPT, UR6, 0x680, URZ ;  /* 0x0000068006047890 */ /* 0x004fe8000ff1e0ff */
[----:B------:R-:W-:Y:S09]  /*94c0*/  UIADD3.X UR5, UPT, UPT, URZ, UR7, URZ, UP0, !UPT ;  /* 0x00000007ff057290 */ /* 0x000ff200087fe4ff */
[----:B------:R2:W-:Y:S01]  /*94d0*/  UTMASTG.3D [UR8], [UR4] ;  /* 0x00000008040073b5 */ /* 0x0005e20008010000 */
[----:B------:R0:W-:Y:S01]  /*94e0*/  UTMACMDFLUSH ;  /* 0x00000000000079b7 */ /* 0x0001e20000000000 */
[----:B--2---:R-:W-:Y:S04]  /*94f0*/  DEPBAR.LE SB0, 0x1 ;  /* 0x000080400000791a */ /* 0x004fe80000000000 */
.L_x_135:
[----:B------:R-:W-:Y:S05]  /*9500*/  BSYNC.RECONVERGENT B0 ;  /* 0x0000000000007941 */ /* 0x000fea0003800200 */
.L_x_134:
[----:B------:R-:W-:Y:S01]  /*9510*/  BAR.SYNC.DEFER_BLOCKING 0x1, 0x80 ;  /* 0x0042000000007b1d */ /* 0x000fe20000010000 */
[----:B------:R-:W-:Y:S01]  /*9520*/  ISETP.NE.AND P0, PT, R162, 0x2, PT ;  /* 0x00000002a200780c */ /* 0x000fe20003f05270 */
[----:B------:R-:W-:Y:S01]  /*9530*/  UISETP.NE.AND UP0, UPT, UR45, URZ, UPT ;  /* 0x000000ff2d00728c */ /* 0x000fe2000bf05270 */
[----:B------:R-:W-:Y:S01]  /*9540*/  ISETP.NE.AND P1, PT, R68, 0x4, PT ;  /* 0x000000044400780c */ /* 0x000fe20003f25270 */
[----:B------:R-:W-:Y:S01]  /*9550*/  UIADD3 UR20, UPT, UPT, UR37, UR59, URZ ;  /* 0x0000003b25147290 */ /* 0x000fe2000fffe0ff */
[----:B------:R-:W-:Y:S01]  /*9560*/  SEL R0, RZ, 0x1, P0 ;  /* 0x00000001ff007807 */ /* 0x000fe20000000000 */
[----:B------:R-:W-:Y:S01]  /*9570*/  UIADD3 UR16, UPT, UPT, UR38, UR62, URZ ;  /* 0x0000003e26107290 */ /* 0x000fe2000fffe0ff */
[----:B------:R-:W-:Y:S02]  /*9580*/  SEL R3, RZ, 0x1, P1 ;  /* 0x00000001ff037807 */ /* 0x000fe40000800000 */
[----:B------:R-:W-:Y:S02]  /*9590*/  LOP3.LUT R167, R167, R0, RZ, 0x3c, !PT ;  /* 0x00000000a7a77212 */ /* 0x000fe400078e3cff */
[----:B------:R-:W-:Y:S02]  /*95a0*/  LOP3.LUT R168, R168, R3, RZ, 0x3c, !PT ;  /* 0x00000003a8a87212 */ /* 0x000fe400078e3cff */
[----:B------:R-:W-:Y:S02]  /*95b0*/  SEL R162, R162, RZ, P0 ;  /* 0x000000ffa2a27207 */ /* 0x000fe40000000000 */
[----:B------:R-:W-:Y:S01]  /*95c0*/  SEL R68, R68, RZ, P1 ;  /* 0x000000ff44447207 */ /* 0x000fe20000800000 */
[----:B------:R-:W-:Y:S01]  /*95d0*/  UMOV UR36, UR58 ;  /* 0x0000003a00247c82 */ /* 0x000fe20008000000 */
[----:B------:R-:W-:Y:S05]  /*95e0*/  BRA.U UP0, `(.L_x_136) ;  /* 0xffffffc500647547 */ /* 0x000fea000b83ffff */
[----:B------:R-:W-:Y:S05]  /*95f0*/  EXIT ;  /* 0x000000000000794d */ /* 0x000fea0003800000 */
.L_x_25:
[----:B-1----:R1:W2:Y:S02]  /*9600*/  SYNCS.PHASECHK.TRANS64.TRYWAIT P0, [R0+URZ+0x1a0], R3 ;  /* 0x0001a003000075a7 */ /* 0x0022a400080011ff */
[----:B--2---:R-:W-:Y:S05]  /*9610*/  @!P0 NANOSLEEP.SYNCS 0x989680 ;  /* 0x009896800000895d */ /* 0x004fea0003900000 */
[----:B------:R-:W2:Y:S02]  /*9620*/  @!P0 SYNCS.PHASECHK.TRANS64 P0, [R0+URZ+0x1a0], R3 ;  /* 0x0001a003000085a7 */ /* 0x000ea400080010ff */
[----:B--2---:R-:W-:Y:S05]  /*9630*/  @!P0 BRA `(.L_x_25) ;  /* 0xfffffffc00f08947 */ /* 0x004fea000383ffff */
[----:B------:R-:W-:Y:S05]  /*9640*/  BRA `(.L_x_137) ;  /* 0xffffff84004c7947 */ /* 0x000fea000383ffff */
.L_x_28:
[----:B-1----:R-:W-:-:S07]  /*9650*/  MOV R0, UR33 ;  /* 0x0000002100007c02 */ /* 0x002fce0008000f00 */
.L_x_138:
[----:B-1----:R1:W2:Y:S02]  /*9660*/  SYNCS.PHASECHK.TRANS64.TRYWAIT P0, [R0+URZ+0x80], R3 ;  /* 0x00008003000075a7 */ /* 0x0022a400080011ff */
[----:B--2---:R-:W-:Y:S05]  /*9670*/  @!P0 NANOSLEEP.SYNCS 0x989680 ;  /* 0x009896800000895d */ /* 0x004fea0003900000 */
[----:B------:R-:W2:Y:S02]  /*9680*/  @!P0 SYNCS.PHASECHK.TRANS64 P0, [R0+URZ+0x80], R3 ;  /* 0x00008003000085a7 */ /* 0x000ea400080010ff */
[----:B--2---:R-:W-:Y:S05]  /*9690*/  @!P0 BRA `(.L_x_138) ;  /* 0xfffffffc00f08947 */ /* 0x004fea000383ffff */
[----:B------:R-:W-:Y:S05]  /*96a0*/  BRA `(.L_x_27) ;  /* 0xffffff84009c7947 */ /* 0x000fea000383ffff */
.L_x_35:
[----:B-1----:R-:W-:-:S07]  /*96b0*/  MOV R0, UR17 ;  /* 0x0000001100007c02 */ /* 0x002fce0008000f00 */
.L_x_139:
[----:B-1----:R1:W2:Y:S02]  /*96c0*/  SYNCS.PHASECHK.TRANS64.TRYWAIT P0, [R0+URZ+0x80], R3 ;  /* 0x00008003000075a7 */ /* 0x0022a400080011ff */
[----:B--2---:R-:W-:Y:S05]  /*96d0*/  @!P0 NANOSLEEP.SYNCS 0x989680 ;  /* 0x009896800000895d */ /* 0x004fea0003900000 */
[----:B------:R-:W2:Y:S02]  /*96e0*/  @!P0 SYNCS.PHASECHK.TRANS64 P0, [R0+URZ+0x80], R3 ;  /* 0x00008003000085a7 */ /* 0x000ea400080010ff */
[----:B--2---:R-:W-:Y:S05]  /*96f0*/  @!P0 BRA `(.L_x_139) ;  /* 0xfffffffc00f08947 */ /* 0x004fea000383ffff */
[----:B------:R-:W-:Y:S05]  /*9700*/  BRA `(.L_x_34) ;  /* 0xffffff88005c7947 */ /* 0x000fea000383ffff */
.L_x_40:
[----:B-1----:R1:W2:Y:S02]  /*9710*/  SYNCS.PHASECHK.TRANS64.TRYWAIT P0, [R3+URZ+0x130], R0 ;  /* 0x00013000030075a7 */ /* 0x0022a400080011ff */
[----:B--2---:R-:W-:Y:S05]  /*9720*/  @!P0 NANOSLEEP.SYNCS 0x989680 ;  /* 0x009896800000895d */ /* 0x004fea0003900000 */
[----:B------:R-:W2:Y:S02]  /*9730*/  @!P0 SYNCS.PHASECHK.TRANS64 P0, [R3+URZ+0x130], R0 ;  /* 0x00013000030085a7 */ /* 0x000ea400080010ff */
[----:B--2---:R-:W-:Y:S05]  /*9740*/  @!P0 BRA `(.L_x_40) ;  /* 0xfffffffc00f08947 */ /* 0x004fea000383ffff */
[----:B------:R-:W-:Y:S05]  /*9750*/  BRA `(.L_x_140) ;  /* 0xffffff8c00007947 */ /* 0x000fea000383ffff */
.L_x_44:
[----:B-1----:R-:W-:-:S07]  /*9760*/  MOV R0, UR4 ;  /* 0x0000000400007c02 */ /* 0x002fce0008000f00 */
.L_x_141:
[----:B-1----:R1:W2:Y:S02]  /*9770*/  SYNCS.PHASECHK.TRANS64.TRYWAIT P0, [R0+URZ], R3 ;  /* 0x00000003000075a7 */ /* 0x0022a400080011ff */
[----:B--2---:R-:W-:Y:S05]  /*9780*/  @!P0 NANOSLEEP.SYNCS 0x989680 ;  /* 0x009896800000895d */ /* 0x004fea0003900000 */
[----:B------:R-:W2:Y:S02]  /*9790*/  @!P0 SYNCS.PHASECHK.TRANS64 P0, [R0+URZ], R3 ;  /* 0x00000003000085a7 */ /* 0x000ea400080010ff */
[----:B--2---:R-:W-:Y:S05]  /*97a0*/  @!P0 BRA `(.L_x_141) ;  /* 0xfffffffc00f08947 */ /* 0x004fea000383ffff */
[----:B------:R-:W-:Y:S05]  /*97b0*/  BRA `(.L_x_142) ;  /* 0xffffff9000a47947 */ /* 0x000fea000383ffff */
.L_x_45:
[----:B------:R-:W-:-:S07]  /*97c0*/  MOV R0, UR5 ;  /* 0x0000000500007c02 */ /* 0x000fce0008000f00 */
.L_x_143:
[----:B-1----:R1:W2:Y:S02]  /*97d0*/  SYNCS.PHASECHK.TRANS64.TRYWAIT P0, [R0+URZ], R3 ;  /* 0x00000003000075a7 */ /* 0x0022a400080011ff */
[----:B--2---:R-:W-:Y:S05]  /*97e0*/  @!P0 NANOSLEEP.SYNCS 0x989680 ;  /* 0x009896800000895d */ /* 0x004fea0003900000 */
[----:B------:R-:W2:Y:S02]  /*97f0*/  @!P0 SYNCS.PHASECHK.TRANS64 P0, [R0+URZ], R3 ;  /* 0x00000003000085a7 */ /* 0x000ea400080010ff */
[----:B--2---:R-:W-:Y:S05]  /*9800*/  @!P0 BRA `(.L_x_143) ;  /* 0xfffffffc00f08947 */ /* 0x004fea000383ffff */
[----:B------:R-:W-:Y:S05]  /*9810*/  BRA `(.L_x_144) ;  /* 0xffffff9000b07947 */ /* 0x000fea000383ffff */
.L_x_46:
[----:B------:R-:W-:-:S07]  /*9820*/  MOV R0, UR5 ;  /* 0x0000000500007c02 */ /* 0x000fce0008000f00 */
.L_x_145:
[----:B-1----:R1:W2:Y:S02]  /*9830*/  SYNCS.PHASECHK.TRANS64.TRYWAIT P0, [R0+URZ], R3 ;  /* 0x00000003000075a7 */ /* 0x0022a400080011ff */
[----:B--2---:R-:W-:Y:S05]  /*9840*/  @!P0 NANOSLEEP.SYNCS 0x989680 ;  /* 0x009896800000895d */ /* 0x004fea0003900000 */
[----:B------:R-:W2:Y:S02]  /*9850*/  @!P0 SYNCS.PHASECHK.TRANS64 P0, [R0+URZ], R3 ;  /* 0x00000003000085a7 */ /* 0x000ea400080010ff */
[----:B--2---:R-:W-:Y:S05]  /*9860*/  @!P0 BRA `(.L_x_145) ;  /* 0xfffffffc00f08947 */ /* 0x004fea000383ffff */
[----:B------:R-:W-:Y:S05]  /*9870*/  BRA `(.L_x_146) ;  /* 0xffffff9000bc7947 */ /* 0x000fea000383ffff */
.L_x_47:
[----:B------:R-:W-:-:S07]  /*9880*/  MOV R0, UR5 ;  /* 0x0000000500007c02 */ /* 0x000fce0008000f00 */
.L_x_147:
[----:B-1----:R1:W2:Y:S02]  /*9890*/  SYNCS.PHASECHK.TRANS64.TRYWAIT P0, [R0+URZ], R3 ;  /* 0x00000003000075a7 */ /* 0x0022a400080011ff */
[----:B--2---:R-:W-:Y:S05]  /*98a0*/  @!P0 NANOSLEEP.SYNCS 0x989680 ;  /* 0x009896800000895d */ /* 0x004fea0003900000 */
[----:B------:R-:W2:Y:S02]  /*98b0*/  @!P0 SYNCS.PHASECHK.TRANS64 P0, [R0+URZ], R3 ;  /* 0x00000003000085a7 */ /* 0x000ea400080010ff */
[----:B--2---:R-:W-:Y:S05]  /*98c0*/  @!P0 BRA `(.L_x_147) ;  /* 0xfffffffc00f08947 */ /* 0x004fea000383ffff */
[----:B------:R-:W-:Y:S05]  /*98d0*/  BRA `(.L_x_148) ;  /* 0xffffff9000c87947 */ /* 0x000fea000383ffff */
.L_x_48:
[----:B------:R-:W-:-:S07]  /*98e0*/  MOV R0, UR5 ;  /* 0x0000000500007c02 */ /* 0x000fce0008000f00 */
.L_x_149:
[----:B-1----:R1:W2:Y:S02]  /*98f0*/  SYNCS.PHASECHK.TRANS64.TRYWAIT P0, [R0+URZ], R3 ;  /* 0x00000003000075a7 */ /* 0x0022a400080011ff */
[----:B--2---:R-:W-:Y:S05]  /*9900*/  @!P0 NANOSLEEP.SYNCS 0x989680 ;  /* 0x009896800000895d */ /* 0x004fea0003900000 */
[----:B------:R-:W2:Y:S02]  /*9910*/  @!P0 SYNCS.PHASECHK.TRANS64 P0, [R0+URZ], R3 ;  /* 0x00000003000085a7 */ /* 0x000ea400080010ff */
[----:B--2---:R-:W-:Y:S05]  /*9920*/  @!P0 BRA `(.L_x_149) ;  /* 0xfffffffc00f08947 */ /* 0x004fea000383ffff */
[----:B------:R-:W-:Y:S05]  /*9930*/  BRA `(.L_x_150) ;  /* 0xffffff9000d47947 */ /* 0x000fea000383ffff */
.L_x_49:
[----:B------:R-:W-:-:S07]  /*9940*/  MOV R0, UR5 ;  /* 0x0000000500007c02 */ /* 0x000fce0008000f00 */
.L_x_151:
[----:B-1----:R1:W2:Y:S02]  /*9950*/  SYNCS.PHASECHK.TRANS64.TRYWAIT P0, [R0+URZ], R3 ;  /* 0x00000003000075a7 */ /* 0x0022a400080011ff */
[----:B--2---:R-:W-:Y:S05]  /*9960*/  @!P0 NANOSLEEP.SYNCS 0x989680 ;  /* 0x009896800000895d */ /* 0x004fea0003900000 */
[----:B------:R-:W2:Y:S02]  /*9970*/  @!P0 SYNCS.PHASECHK.TRANS64 P0, [R0+URZ], R3 ;  /* 0x00000003000085a7 */ /* 0x000ea400080010ff */
[----:B--2---:R-:W-:Y:S05]  /*9980*/  @!P0 BRA `(.L_x_151) ;  /* 0xfffffffc00f08947 */ /* 0x004fea000383ffff */
[----:B------:R-:W-:Y:S05]  /*9990*/  BRA `(.L_x_152) ;  /* 0xffffff9000e07947 */ /* 0x000fea000383ffff */
.L_x_50:
[----:B------:R-:W-:-:S07]  /*99a0*/  MOV R0, UR5 ;  /* 0x0000000500007c02 */ /* 0x000fce0008000f00 */
.L_x_153:
[----:B-1----:R1:W2:Y:S02]  /*99b0*/  SYNCS.PHASECHK.TRANS64.TRYWAIT P0, [R0+URZ], R3 ;  /* 0x00000003000075a7 */ /* 0x0022a400080011ff */
[----:B--2---:R-:W-:Y:S05]  /*99c0*/  @!P0 NANOSLEEP.SYNCS 0x989680 ;  /* 0x009896800000895d */ /* 0x004fea0003900000 */
[----:B------:R-:W2:Y:S02]  /*99d0*/  @!P0 SYNCS.PHASECHK.TRANS64 P0, [R0+URZ], R3 ;  /* 0x00000003000085a7 */ /* 0x000ea400080010ff */
[----:B--2---:R-:W-:Y:S05]  /*99e0*/  @!P0 BRA `(.L_x_153) ;  /* 0xfffffffc00f08947 */ /* 0x004fea000383ffff */
[----:B------:R-:W-:Y:S05]  /*99f0*/  BRA `(.L_x_154) ;  /* 0xffffff9000ec7947 */ /* 0x000fea000383ffff */
.L_x_51:
[----:B------:R-:W-:-:S07]  /*9a00*/  MOV R0, UR5 ;  /* 0x0000000500007c02 */ /* 0x000fce0008000f00 */
.L_x_155:
[----:B-1----:R1:W2:Y:S02]  /*9a10*/  SYNCS.PHASECHK.TRANS64.TRYWAIT P0, [R0+URZ], R3 ;  /* 0x00000003000075a7 */ /* 0x0022a400080011ff */
[----:B--2---:R-:W-:Y:S05]  /*9a20*/  @!P0 NANOSLEEP.SYNCS 0x989680 ;  /* 0x009896800000895d */ /* 0x004fea0003900000 */
[----:B------:R-:W2:Y:S02]  /*9a30*/  @!P0 SYNCS.PHASECHK.TRANS64 P0, [R0+URZ], R3 ;  /* 0x00000003000085a7 */ /* 0x000ea400080010ff */
[----:B--2---:R-:W-:Y:S05]  /*9a40*/  @!P0 BRA `(.L_x_155) ;  /* 0xfffffffc00f08947 */ /* 0x004fea000383ffff */
[----:B------:R-:W-:Y:S05]  /*9a50*/  BRA `(.L_x_156) ;  /* 0xffffff9000f87947 */ /* 0x000fea000383ffff */
.L_x_52:
[----:B------:R-:W-:-:S07]  /*9a60*/  MOV R0, UR5 ;  /* 0x0000000500007c02 */ /* 0x000fce0008000f00 */
.L_x_157:
[----:B-1----:R1:W2:Y:S02]  /*9a70*/  SYNCS.PHASECHK.TRANS64.TRYWAIT P0, [R0+URZ], R3 ;  /* 0x00000003000075a7 */ /* 0x0022a400080011ff */
[----:B--2---:R-:W-:Y:S05]  /*9a80*/  @!P0 NANOSLEEP.SYNCS 0x989680 ;  /* 0x009896800000895d */ /* 0x004fea0003900000 */
[----:B------:R-:W2:Y:S02]  /*9a90*/  @!P0 SYNCS.PHASECHK.TRANS64 P0, [R0+URZ], R3 ;  /* 0x00000003000085a7 */ /* 0x000ea400080010ff */
[----:B--2---:R-:W-:Y:S05]  /*9aa0*/  @!P0 BRA `(.L_x_157) ;  /* 0xfffffffc00f08947 */ /* 0x004fea000383ffff */
[----:B------:R-:W-:Y:S05]  /*9ab0*/  BRA `(.L_x_158) ;  /* 0xffffff9400047947 */ /* 0x000fea000383ffff */
.L_x_53:
[----:B------:R-:W-:-:S07]  /*9ac0*/  MOV R0, UR5 ;  /* 0x0000000500007c02 */ /* 0x000fce0008000f00 */
.L_x_159:
[----:B-1----:R1:W2:Y:S02]  /*9ad0*/  SYNCS.PHASECHK.TRANS64.TRYWAIT P0, [R0+URZ], R3 ;  /* 0x00000003000075a7 */ /* 0x0022a400080011ff */
[----:B--2---:R-:W-:Y:S05]  /*9ae0*/  @!P0 NANOSLEEP.SYNCS 0x989680 ;  /* 0x009896800000895d */ /* 0x004fea0003900000 */
[----:B------:R-:W2:Y:S02]  /*9af0*/  @!P0 SYNCS.PHASECHK.TRANS64 P0, [R0+URZ], R3 ;  /* 0x00000003000085a7 */ /* 0x000ea400080010ff */
[----:B--2---:R-:W-:Y:S05]  /*9b00*/  @!P0 BRA `(.L_x_159) ;  /* 0xfffffffc00f08947 */ /* 0x004fea000383ffff */
[----:B------:R-:W-:Y:S05]  /*9b10*/  BRA `(.L_x_160) ;  /* 0xffffff9400107947 */ /* 0x000fea000383ffff */
.L_x_54:
[----:B------:R-:W-:-:S07]  /*9b20*/  MOV R0, UR5 ;  /* 0x0000000500007c02 */ /* 0x000fce0008000f00 */
.L_x_161:
[----:B-1----:R1:W2:Y:S02]  /*9b30*/  SYNCS.PHASECHK.TRANS64.TRYWAIT P0, [R0+URZ], R3 ;  /* 0x00000003000075a7 */ /* 0x0022a400080011ff */
[----:B--2---:R-:W-:Y:S05]  /*9b40*/  @!P0 NANOSLEEP.SYNCS 0x989680 ;  /* 0x009896800000895d */ /* 0x004fea0003900000 */
[----:B------:R-:W2:Y:S02]  /*9b50*/  @!P0 SYNCS.PHASECHK.TRANS64 P0, [R0+URZ], R3 ;  /* 0x00000003000085a7 */ /* 0x000ea400080010ff */
[----:B--2---:R-:W-:Y:S05]  /*9b60*/  @!P0 BRA `(.L_x_161) ;  /* 0xfffffffc00f08947 */ /* 0x004fea000383ffff */
[----:B------:R-:W-:Y:S05]  /*9b70*/  BRA `(.L_x_162) ;  /* 0xffffff94001c7947 */ /* 0x000fea000383ffff */
.L_x_55:
[----:B------:R-:W-:-:S07]  /*9b80*/  MOV R0, UR5 ;  /* 0x0000000500007c02 */ /* 0x000fce0008000f00 */
.L_x_163:
[----:B-1----:R1:W2:Y:S02]  /*9b90*/  SYNCS.PHASECHK.TRANS64.TRYWAIT P0, [R0+URZ], R3 ;  /* 0x00000003000075a7 */ /* 0x0022a400080011ff */
[----:B--2---:R-:W-:Y:S05]  /*9ba0*/  @!P0 NANOSLEEP.SYNCS 0x989680 ;  /* 0x009896800000895d */ /* 0x004fea0003900000 */
[----:B------:R-:W2:Y:S02]  /*9bb0*/  @!P0 SYNCS.PHASECHK.TRANS64 P0, [R0+URZ], R3 ;  /* 0x00000003000085a7 */ /* 0x000ea400080010ff */
[----:B--2---:R-:W-:Y:S05]  /*9bc0*/  @!P0 BRA `(.L_x_163) ;  /* 0xfffffffc00f08947 */ /* 0x004fea000383ffff */
[----:B------:R-:W-:Y:S05]  /*9bd0*/  BRA `(.L_x_164) ;  /* 0xffffff9400287947 */ /* 0x000fea000383ffff */
.L_x_56:
[----:B------:R-:W-:-:S07]  /*9be0*/  MOV R0, UR5 ;  /* 0x0000000500007c02 */ /* 0x000fce0008000f00 */
.L_x_165:
[----:B-1----:R1:W2:Y:S02]  /*9bf0*/  SYNCS.PHASECHK.TRANS64.TRYWAIT P0, [R0+URZ], R3 ;  /* 0x00000003000075a7 */ /* 0x0022a400080011ff */
[----:B--2---:R-:W-:Y:S05]  /*9c00*/  @!P0 NANOSLEEP.SYNCS 0x989680 ;  /* 0x009896800000895d */ /* 0x004fea0003900000 */
[----:B------:R-:W2:Y:S02]  /*9c10*/  @!P0 SYNCS.PHASECHK.TRANS64 P0, [R0+URZ], R3 ;  /* 0x00000003000085a7 */ /* 0x000ea400080010ff */
[----:B--2---:R-:W-:Y:S05]  /*9c20*/  @!P0 BRA `(.L_x_165) ;  /* 0xfffffffc00f08947 */ /* 0x004fea000383ffff */
[----:B------:R-:W-:Y:S05]  /*9c30*/  BRA `(.L_x_166) ;  /* 0xffffff9400347947 */ /* 0x000fea000383ffff */
.L_x_57:
[----:B------:R-:W-:-:S07]  /*9c40*/  MOV R0, UR5 ;  /* 0x0000000500007c02 */ /* 0x000fce0008000f00 */
.L_x_167:
[----:B-1----:R1:W2:Y:S02]  /*9c50*/  SYNCS.PHASECHK.TRANS64.TRYWAIT P0, [R0+URZ], R3 ;  /* 0x00000003000075a7 */ /* 0x0022a400080011ff */
[----:B--2---:R-:W-:Y:S05]  /*9c60*/  @!P0 NANOSLEEP.SYNCS 0x989680 ;  /* 0x009896800000895d */ /* 0x004fea0003900000 */
[----:B------:R-:W2:Y:S02]  /*9c70*/  @!P0 SYNCS.PHASECHK.TRANS64 P0, [R0+URZ], R3 ;  /* 0x00000003000085a7 */ /* 0x000ea400080010ff */
[----:B--2---:R-:W-:Y:S05]  /*9c80*/  @!P0 BRA `(.L_x_167) ;  /* 0xfffffffc00f08947 */ /* 0x004fea000383ffff */
[----:B------:R-:W-:Y:S05]  /*9c90*/  BRA `(.L_x_168) ;  /* 0xffffff9400407947 */ /* 0x000fea000383ffff */
.L_x_58:
[----:B------:R-:W-:-:S07]  /*9ca0*/  MOV R0, UR5 ;  /* 0x0000000500007c02 */ /* 0x000fce0008000f00 */
.L_x_169:
[----:B-1----:R1:W2:Y:S02]  /*9cb0*/  SYNCS.PHASECHK.TRANS64.TRYWAIT P0, [R0+URZ], R3 ;  /* 0x00000003000075a7 */ /* 0x0022a400080011ff */
[----:B--2---:R-:W-:Y:S05]  /*9cc0*/  @!P0 NANOSLEEP.SYNCS 0x989680 ;  /* 0x009896800000895d */ /* 0x004fea0003900000 */
[----:B------:R-:W2:Y:S02]  /*9cd0*/  @!P0 SYNCS.PHASECHK.TRANS64 P0, [R0+URZ], R3 ;  /* 0x00000003000085a7 */ /* 0x000ea400080010ff */
[----:B--2---:R-:W-:Y:S05]  /*9ce0*/  @!P0 BRA `(.L_x_169) ;  /* 0xfffffffc00f08947 */ /* 0x004fea000383ffff */
[----:B------:R-:W-:Y:S05]  /*9cf0*/  BRA `(.L_x_170) ;  /* 0xffffff94004c7947 */ /* 0x000fea000383ffff */
.L_x_61:
[----:B-1----:R1:W2:Y:S02]  /*9d00*/  SYNCS.PHASECHK.TRANS64.TRYWAIT P0, [R2+URZ+0x190], R5 ;  /* 0x00019005020075a7 */ /* 0x0022a400080011ff */
[----:B--2---:R-:W-:Y:S05]  /*9d10*/  @!P0 NANOSLEEP.SYNCS 0x989680 ;  /* 0x009896800000895d */ /* 0x004fea0003900000 */
[----:B------:R-:W2:Y:S02]  /*9d20*/  @!P0 SYNCS.PHASECHK.TRANS64 P0, [R2+URZ+0x190], R5 ;  /* 0x00019005020085a7 */ /* 0x000ea400080010ff */
[----:B--2---:R-:W-:Y:S05]  /*9d30*/  @!P0 BRA `(.L_x_61) ;  /* 0xfffffffc00f08947 */ /* 0x004fea000383ffff */
[----:B------:R-:W-:Y:S05]  /*9d40*/  BRA `(.L_x_171) ;  /* 0xffffff9400a87947 */ /* 0x000fea000383ffff */
.L_x_62:
[----:B------:R-:W-:-:S07]  /*9d50*/  MOV R2, UR4 ;  /* 0x0000000400027c02 */ /* 0x000fce0008000f00 */
.L_x_172:
[----:B-1----:R1:W2:Y:S02]  /*9d60*/  SYNCS.PHASECHK.TRANS64.TRYWAIT P0, [R2+URZ+0x140], R5 ;  /* 0x00014005020075a7 */ /* 0x0022a400080011ff */
[----:B--2---:R-:W-:Y:S05]  /*9d70*/  @!P0 NANOSLEEP.SYNCS 0x989680 ;  /* 0x009896800000895d */ /* 0x004fea0003900000 */
[----:B------:R-:W2:Y:S02]  /*9d80*/  @!P0 SYNCS.PHASECHK.TRANS64 P0, [R2+URZ+0x140], R5 ;  /* 0x00014005020085a7 */ /* 0x000ea400080010ff */
[----:B--2---:R-:W-:Y:S05]  /*9d90*/  @!P0 BRA `(.L_x_172) ;  /* 0xfffffffc00f08947 */ /* 0x004fea000383ffff */
[----:B------:R-:W-:Y:S05]  /*9da0*/  BRA `(.L_x_173) ;  /* 0xffffff9400b87947 */ /* 0x000fea000383ffff */
.L_x_63:
[----:B-1----:R1:W2:Y:S02]  /*9db0*/  SYNCS.PHASECHK.TRANS64.TRYWAIT P1, [R2+URZ+0x130], R5 ;  /* 0x00013005020075a7 */ /* 0x0022a400080211ff */
[----:B--2---:R-:W-:Y:S05]  /*9dc0*/  @!P1 NANOSLEEP.SYNCS 0x989680 ;  /* 0x009896800000995d */ /* 0x004fea0003900000 */
[----:B------:R-:W2:Y:S02]  /*9dd0*/  @!P1 SYNCS.PHASECHK.TRANS64 P1, [R2+URZ+0x130], R5 ;  /* 0x00013005020095a7 */ /* 0x000ea400080210ff */
[----:B--2---:R-:W-:Y:S05]  /*9de0*/  @!P1 BRA `(.L_x_63) ;  /* 0xfffffffc00f09947 */ /* 0x004fea000383ffff */
[----:B------:R-:W-:Y:S05]  /*9df0*/  BRA `(.L_x_174) ;  /* 0xffffff9400e87947 */ /* 0x000fea000383ffff */
.L_x_66:
[----:B------:R-:W-:-:S07]  /*9e00*/  MOV R0, UR4 ;  /* 0x0000000400007c02 */ /* 0x000fce0008000f00 */
.L_x_175:
[----:B-1----:R1:W2:Y:S02]  /*9e10*/  SYNCS.PHASECHK.TRANS64.TRYWAIT P0, [R0+URZ+0x140], R3 ;  /* 0x00014003000075a7 */ /* 0x0022a400080011ff */
[----:B--2---:R-:W-:Y:S05]  /*9e20*/  @!P0 NANOSLEEP.SYNCS 0x989680 ;  /* 0x009896800000895d */ /* 0x004fea0003900000 */
[----:B------:R-:W2:Y:S02]  /*9e30*/  @!P0 SYNCS.PHASECHK.TRANS64 P0, [R0+URZ+0x140], R3 ;  /* 0x00014003000085a7 */ /* 0x000ea400080010ff */
[----:B--2---:R-:W-:Y:S05]  /*9e40*/  @!P0 BRA `(.L_x_175) ;  /* 0xfffffffc00f08947 */ /* 0x004fea000383ffff */
[----:B------:R-:W-:Y:S05]  /*9e50*/  BRA `(.L_x_65) ;  /* 0xffffff98003c7947 */ /* 0x000fea000383ffff */
.L_x_75:
[----:B-1----:R-:W-:-:S04]  /*9e60*/  MOV R0, UR5 ;  /* 0x0000000500007c02 */ /* 0x002fc80008000f00 */
[----:B------:R1:W2:Y:S03]  /*9e70*/  SYNCS.PHASECHK.TRANS64.TRYWAIT P0, [R0+URZ+0x8], R7 ;  /* 0x00000807000075a7 */ /* 0x0002a600080011ff */
[----:B--2---:R-:W-:Y:S05]  /*9e80*/  @!P0 NANOSLEEP.SYNCS 0x989680 ;  /* 0x009896800000895d */ /* 0x004fea0003900000 */
[----:B------:R-:W2:Y:S02]  /*9e90*/  @!P0 SYNCS.PHASECHK.TRANS64 P0, [R0+URZ+0x8], R7 ;  /* 0x00000807000085a7 */ /* 0x000ea400080010ff */
[----:B--2---:R-:W-:Y:S05]  /*9ea0*/  @!P0 BRA `(.L_x_75) ;  /* 0xfffffffc00ec8947 */ /* 0x004fea000383ffff */
[----:B------:R-:W-:Y:S05]  /*9eb0*/  BRA `(.L_x_74) ;  /* 0xffffff9800f07947 */ /* 0x000fea000383ffff */
.L_x_77:
[----:B------:R-:W-:Y:S01]  /*9ec0*/  BSSY B0, `(.L_x_176) ;  /* 0x0000006000007945 */ /* 0x000fe20003800000 */
[----:B------:R-:W-:-:S07]  /*9ed0*/  MOV R15, 0xffffffff ;  /* 0xffffffff000f7802 */ /* 0x000fce0000000f00 */
[----:B-1---5:R-:W-:Y:S05]  /*9ee0*/  WARPSYNC.COLLECTIVE R15, `(.L_x_177) ;  /* 0x000000000f0c7348 */ /* 0x022fea0003c00000 */
[----:B------:R-:W-:Y:S02]  /*9ef0*/  ELECT P6, UR79, PT ;  /* 0x00000000004f782f */ /* 0x000fe400038c0000 */
[----:B------:R-:W-:Y:S01]  /*9f00*/  MOV R14, UR79 ;  /* 0x0000004f000e7c02 */ /* 0x000fe20008000f00 */
[----:B-1---5:R-:W-:Y:S10]  /*9f10*/  ENDCOLLECTIVE ;  /* 0x000000000000791b */ /* 0x022ff40003800000 */
.L_x_177:
[----:B------:R-:W-:Y:S05]  /*9f20*/  BSYNC B0 ;  /* 0x0000000000007941 */ /* 0x000fea0003800000 */
.L_x_176:
[----:B------:R-:W-:Y:S01]  /*9f30*/  PLOP3.LUT P0, PT, P6, PT, PT, 0x80, 0x8 ;  /* 0x000000000008781c */ /* 0x000fe2000370f070 */
[----:B------:R-:W-:-:S12]  /*9f40*/  BRA `(.L_x_178) ;  /* 0xffffff9c001c7947 */ /* 0x000fd8000383ffff */
.L_x_79:
[----:B-1----:R-:W-:-:S04]  /*9f50*/  MOV R0, UR5 ;  /* 0x0000000500007c02 */ /* 0x002fc80008000f00 */
[----:B------:R1:W2:Y:S03]  /*9f60*/  SYNCS.PHASECHK.TRANS64.TRYWAIT P0, [R0+URZ+0x8], R5 ;  /* 0x00000805000075a7 */ /* 0x0002a600080011ff */
[----:B--2---:R-:W-:Y:S05]  /*9f70*/  @!P0 NANOSLEEP.SYNCS 0x989680 ;  /* 0x009896800000895d */ /* 0x004fea0003900000 */
[----:B------:R-:W2:Y:S02]  /*9f80*/  @!P0 SYNCS.PHASECHK.TRANS64 P0, [R0+URZ+0x8], R5 ;  /* 0x00000805000085a7 */ /* 0x000ea400080010ff */
[----:B--2---:R-:W-:Y:S05]  /*9f90*/  @!P0 BRA `(.L_x_79) ;  /* 0xfffffffc00ec8947 */ /* 0x004fea000383ffff */
[----:B------:R-:W-:Y:S05]  /*9fa0*/  BRA `(.L_x_78) ;  /* 0xffffff9c00207947 */ /* 0x000fea000383ffff */
.L_x_80:
[----:B-1----:R1:W2:Y:S02]  /*9fb0*/  SYNCS.PHASECHK.TRANS64.TRYWAIT P0, [R0+URZ+0x130], R5 ;  /* 0x00013005000075a7 */ /* 0x0022a400080011ff */
[----:B--2---:R-:W-:Y:S05]  /*9fc0*/  @!P0 NANOSLEEP.SYNCS 0x989680 ;  /* 0x009896800000895d */ /* 0x004fea0003900000 */
[----:B------:R-:W2:Y:S02]  /*9fd0*/  @!P0 SYNCS.PHASECHK.TRANS64 P0, [R0+URZ+0x130], R5 ;  /* 0x00013005000085a7 */ /* 0x000ea400080010ff */
[----:B--2---:R-:W-:Y:S05]  /*9fe0*/  @!P0 BRA `(.L_x_80) ;  /* 0xfffffffc00f08947 */ /* 0x004fea000383ffff */
[----:B------:R-:W-:Y:S05]  /*9ff0*/  BRA `(.L_x_179) ;  /* 0xffffff9c00fc7947 */ /* 0x000fea000383ffff */
.L_x_82:
[----:B------:R-:W-:-:S07]  /*a000*/  MOV R0, UR23 ;  /* 0x0000001700007c02 */ /* 0x000fce0008000f00 */
.L_x_180:
[----:B-1----:R1:W2:Y:S02]  /*a010*/  SYNCS.PHASECHK.TRANS64.TRYWAIT P0, [R0+URZ+0x170], R5 ;  /* 0x00017005000075a7 */ /* 0x0022a400080011ff */
[----:B--2---:R-:W-:Y:S05]  /*a020*/  @!P0 NANOSLEEP.SYNCS 0x989680 ;  /* 0x009896800000895d */ /* 0x004fea0003900000 */
[----:B------:R-:W2:Y:S02]  /*a030*/  @!P0 SYNCS.PHASECHK.TRANS64 P0, [R0+URZ+0x170], R5 ;  /* 0x00017005000085a7 */ /* 0x000ea400080010ff */
[----:B--2---:R-:W-:Y:S05]  /*a040*/  @!P0 BRA `(.L_x_180) ;  /* 0xfffffffc00f08947 */ /* 0x004fea000383ffff */
[----:B------:R-:W-:Y:S05]  /*a050*/  BRA `(.L_x_181) ;  /* 0xffffffa000487947 */ /* 0x000fea000383ffff */
.L_x_85:
[----:B------:R-:W-:Y:S07]  /*a060*/  MOV R0, UR5 ;  /* 0x0000000500007c02 */ /* 0x000fee0008000f00 */
.L_x_182:
[----:B-1----:R1:W2:Y:S02]  /*a070*/  SYNCS.PHASECHK.TRANS64.TRYWAIT P0, [R0+URZ], R5 ;  /* 0x00000005000075a7 */ /* 0x0022a400080011ff */
[----:B--2---:R-:W-:Y:S05]  /*a080*/  @!P0 NANOSLEEP.SYNCS 0x989680 ;  /* 0x009896800000895d */ /* 0x004fea0003900000 */
[----:B------:R-:W2:Y:S02]  /*a090*/  @!P0 SYNCS.PHASECHK.TRANS64 P0, [R0+URZ], R5 ;  /* 0x00000005000085a7 */ /* 0x000ea400080010ff */
[----:B--2---:R-:W-:Y:S05]  /*a0a0*/  @!P0 BRA `(.L_x_182) ;  /* 0xfffffffc00f08947 */ /* 0x004fea000383ffff */
[----:B------:R-:W-:Y:S05]  /*a0b0*/  BRA `(.L_x_84) ;  /* 0xffffffa0005c7947 */ /* 0x000fea000383ffff */
.L_x_89:
[----:B-1----:R-:W-:-:S07]  /*a0c0*/  MOV R0, UR4 ;  /* 0x0000000400007c02 */ /* 0x002fce0008000f00 */
.L_x_183:
[----:B-1----:R1:W2:Y:S02]  /*a0d0*/  SYNCS.PHASECHK.TRANS64.TRYWAIT P0, [R0+URZ], R3 ;  /* 0x00000003000075a7 */ /* 0x0022a400080011ff */
[----:B--2---:R-:W-:Y:S05]  /*a0e0*/  @!P0 NANOSLEEP.SYNCS 0x989680 ;  /* 0x009896800000895d */ /* 0x004fea0003900000 */
[----:B------:R-:W2:Y:S02]  /*a0f0*/  @!P0 SYNCS.PHASECHK.TRANS64 P0, [R0+URZ], R3 ;  /* 0x00000003000085a7 */ /* 0x000ea400080010ff */
[----:B--2---:R-:W-:Y:S05]  /*a100*/  @!P0 BRA `(.L_x_183) ;  /* 0xfffffffc00f08947 */ /* 0x004fea000383ffff */
[----:B------:R-:W-:Y:S05]  /*a110*/  BRA `(.L_x_184) ;  /* 0xffffffa400287947 */ /* 0x000fea000383ffff */
.L_x_90:
[----:B------:R-:W-:-:S07]  /*a120*/  MOV R0, UR5 ;  /* 0x0000000500007c02 */ /* 0x000fce0008000f00 */
.L_x_185:
[----:B-1----:R1:W2:Y:S02]  /*a130*/  SYNCS.PHASECHK.TRANS64.TRYWAIT P0, [R0+URZ], R3 ;  /* 0x00000003000075a7 */ /* 0x0022a400080011ff */
[----:B--2---:R-:W-:Y:S05]  /*a140*/  @!P0 NANOSLEEP.SYNCS 0x989680 ;  /* 0x009896800000895d */ /* 0x004fea0003900000 */
[----:B------:R-:W2:Y:S02]  /*a150*/  @!P0 SYNCS.PHASECHK.TRANS64 P0, [R0+URZ], R3 ;  /* 0x00000003000085a7 */ /* 0x000ea400080010ff */
[----:B--2---:R-:W-:Y:S05]  /*a160*/  @!P0 BRA `(.L_x_185) ;  /* 0xfffffffc00f08947 */ /* 0x004fea000383ffff */
[----:B------:R-:W-:Y:S05]  /*a170*/  BRA `(.L_x_186) ;  /* 0xffffffa400347947 */ /* 0x000fea000383ffff */
.L_x_91:
[----:B------:R-:W-:-:S07]  /*a180*/  MOV R0, UR5 ;  /* 0x0000000500007c02 */ /* 0x000fce0008000f00 */
.L_x_187:
[----:B-1----:R1:W2:Y:S02]  /*a190*/  SYNCS.PHASECHK.TRANS64.TRYWAIT P0, [R0+URZ], R3 ;  /* 0x00000003000075a7 */ /* 0x0022a400080011ff */
[----:B--2---:R-:W-:Y:S05]  /*a1a0*/  @!P0 NANOSLEEP.SYNCS 0x989680 ;  /* 0x009896800000895d */ /* 0x004fea0003900000 */
[----:B------:R-:W2:Y:S02]  /*a1b0*/  @!P0 SYNCS.PHASECHK.TRANS64 P0, [R0+URZ], R3 ;  /* 0x00000003000085a7 */ /* 0x000ea400080010ff */
[----:B--2---:R-:W-:Y:S05]  /*a1c0*/  @!P0 BRA `(.L_x_187) ;  /* 0xfffffffc00f08947 */ /* 0x004fea000383ffff */
[----:B------:R-:W-:Y:S05]  /*a1d0*/  BRA `(.L_x_188) ;  /* 0xffffffa400407947 */ /* 0x000fea000383ffff */
.L_x_94:
[----:B------:R-:W-:-:S07]  /*a1e0*/  MOV R0, UR17 ;  /* 0x0000001100007c02 */ /* 0x000fce0008000f00 */
.L_x_189:
[----:B-1----:R1:W2:Y:S02]  /*a1f0*/  SYNCS.PHASECHK.TRANS64.TRYWAIT P1, [R0+URZ+0x1b0], R3 ;  /* 0x0001b003000075a7 */ /* 0x0022a400080211ff */
[----:B--2---:R-:W-:Y:S05]  /*a200*/  @!P1 NANOSLEEP.SYNCS 0x989680 ;  /* 0x009896800000995d */ /* 0x004fea0003900000 */
[----:B------:R-:W2:Y:S02]  /*a210*/  @!P1 SYNCS.PHASECHK.TRANS64 P1, [R0+URZ+0x1b0], R3 ;  /* 0x0001b003000095a7 */ /* 0x000ea400080210ff */
[----:B--2---:R-:W-:Y:S05]  /*a220*/  @!P1 BRA `(.L_x_189) ;  /* 0xfffffffc00f09947 */ /* 0x004fea000383ffff */
[----:B------:R-:W-:Y:S05]  /*a230*/  BRA `(.L_x_190) ;  /* 0xffffffa4008c7947 */ /* 0x000fea000383ffff */
.L_x_99:
[----:B--2---:R2:W3:Y:S02]  /*a240*/  SYNCS.PHASECHK.TRANS64.TRYWAIT P0, [R12+URZ+0x130], R9 ;  /* 0x000130090c0075a7 */ /* 0x0044e400080011ff */
[----:B---3--:R-:W-:Y:S05]  /*a250*/  @!P0 NANOSLEEP.SYNCS 0x989680 ;  /* 0x009896800000895d */ /* 0x008fea0003900000 */
[----:B------:R-:W3:Y:S02]  /*a260*/  @!P0 SYNCS.PHASECHK.TRANS64 P0, [R12+URZ+0x130], R9 ;  /* 0x000130090c0085a7 */ /* 0x000ee400080010ff */
[----:B---3--:R-:W-:Y:S05]  /*a270*/  @!P0 BRA `(.L_x_99) ;  /* 0xfffffffc00f08947 */ /* 0x008fea000383ffff */
[----:B------:R-:W-:Y:S05]  /*a280*/  BRA `(.L_x_191) ;  /* 0xffffffa800b07947 */ /* 0x000fea000383ffff */
.L_x_102:
[----:B------:R-:W-:Y:S07]  /*a290*/  MOV R0, UR21 ;  /* 0x0000001500007c02 */ /* 0x000fee0008000f00 */
.L_x_192:
[----:B--2---:R2:W3:Y:S02]  /*a2a0*/  SYNCS.PHASECHK.TRANS64.TRYWAIT P2, [R0+URZ+0x128], R11 ;  /* 0x0001280b000075a7 */ /* 0x0044e400080411ff */
[----:B---3--:R-:W-:Y:S05]  /*a2b0*/  @!P2 NANOSLEEP.SYNCS 0x989680 ;  /* 0x009896800000a95d */ /* 0x008fea0003900000 */
[----:B------:R-:W3:Y:S02]  /*a2c0*/  @!P2 SYNCS.PHASECHK.TRANS64 P2, [R0+URZ+0x128], R11 ;  /* 0x0001280b0000a5a7 */ /* 0x000ee400080410ff */
[----:B---3--:R-:W-:Y:S05]  /*a2d0*/  @!P2 BRA `(.L_x_192) ;  /* 0xfffffffc00f0a947 */ /* 0x008fea000383ffff */
[----:B------:R-:W-:Y:S05]  /*a2e0*/  BRA `(.L_x_101) ;  /* 0xffffffb000187947 */ /* 0x000fea000383ffff */
.L_x_105:
[----:B--2---:R-:W-:Y:S07]  /*a2f0*/  MOV R0, UR21 ;  /* 0x0000001500007c02 */ /* 0x004fee0008000f00 */
.L_x_193:
[----:B--2---:R2:W3:Y:S02]  /*a300*/  SYNCS.PHASECHK.TRANS64.TRYWAIT P0, [R0+URZ+0x110], R9 ;  /* 0x00011009000075a7 */ /* 0x0044e400080011ff */
[----:B---3--:R-:W-:Y:S05]  /*a310*/  @!P0 NANOSLEEP.SYNCS 0x989680 ;  /* 0x009896800000895d */ /* 0x008fea0003900000 */
[----:B------:R-:W3:Y:S02]  /*a320*/  @!P0 SYNCS.PHASECHK.TRANS64 P0, [R0+URZ+0x110], R9 ;  /* 0x00011009000085a7 */ /* 0x000ee400080010ff */
[----:B---3--:R-:W-:Y:S05]  /*a330*/  @!P0 BRA `(.L_x_193) ;  /* 0xfffffffc00f08947 */ /* 0x008fea000383ffff */
[----:B------:R-:W-:Y:S05]  /*a340*/  BRA `(.L_x_194) ;  /* 0xffffffb000747947 */ /* 0x000fea000383ffff */
.L_x_106:
[----:B------:R-:W-:Y:S07]  /*a350*/  MOV R0, UR21 ;  /* 0x0000001500007c02 */ /* 0x000fee0008000f00 */
.L_x_195:
[----:B--2---:R2:W3:Y:S02]  /*a360*/  SYNCS.PHASECHK.TRANS64.TRYWAIT P0, [R0+URZ+0x118], R9 ;  /* 0x00011809000075a7 */ /* 0x0044e400080011ff */
[----:B---3--:R-:W-:Y:S05]  /*a370*/  @!P0 NANOSLEEP.SYNCS 0x989680 ;  /* 0x009896800000895d */ /* 0x008fea0003900000 */
[----:B------:R-:W3:Y:S02]  /*a380*/  @!P0 SYNCS.PHASECHK.TRANS64 P0, [R0+URZ+0x118], R9 ;  /* 0x00011809000085a7 */ /* 0x000ee400080010ff */
[----:B---3--:R-:W-:Y:S05]  /*a390*/  @!P0 BRA `(.L_x_195) ;  /* 0xfffffffc00f08947 */ /* 0x008fea000383ffff */
[----:B------:R-:W-:Y:S05]  /*a3a0*/  BRA `(.L_x_196) ;  /* 0xffffffb000ac7947 */ /* 0x000fea000383ffff */
.L_x_108:
[----:B------:R-:W-:-:S07]  /*a3b0*/  MOV R0, UR21 ;  /* 0x0000001500007c02 */ /* 0x000fce0008000f00 */
.L_x_197:
[----:B---3--:R3:W4:Y:S02]  /*a3c0*/  SYNCS.PHASECHK.TRANS64.TRYWAIT P0, [R0+URZ+0x110], R3 ;  /* 0x00011003000075a7 */ /* 0x00872400080011ff */
[----:B----4-:R-:W-:Y:S05]  /*a3d0*/  @!P0 NANOSLEEP.SYNCS 0x989680 ;  /* 0x009896800000895d */ /* 0x010fea0003900000 */
[----:B------:R-:W4:Y:S02]  /*a3e0*/  @!P0 SYNCS.PHASECHK.TRANS64 P0, [R0+URZ+0x110], R3 ;  /* 0x00011003000085a7 */ /* 0x000f2400080010ff */
[----:B----4-:R-:W-:Y:S05]  /*a3f0*/  @!P0 BRA `(.L_x_197) ;  /* 0xfffffffc00f08947 */ /* 0x010fea000383ffff */
[----:B------:R-:W-:Y:S05]  /*a400*/  BRA `(.L_x_198) ;  /* 0xffffffb4001c7947 */ /* 0x000fea000383ffff */
.L_x_110:
[----:B-1----:R1:W2:Y:S02]  /*a410*/  SYNCS.PHASECHK.TRANS64.TRYWAIT P0, [R3+URZ+0x130], R0 ;  /* 0x00013000030075a7 */ /* 0x0022a400080011ff */
[----:B--2---:R-:W-:Y:S05]  /*a420*/  @!P0 NANOSLEEP.SYNCS 0x989680 ;  /* 0x009896800000895d */ /* 0x004fea0003900000 */
[----:B------:R-:W2:Y:S02]  /*a430*/  @!P0 SYNCS.PHASECHK.TRANS64 P0, [R3+URZ+0x130], R0 ;  /* 0x00013000030085a7 */ /* 0x000ea400080010ff */
[----:B--2---:R-:W-:Y:S05]  /*a440*/  @!P0 BRA `(.L_x_110) ;  /* 0xfffffffc00f08947 */ /* 0x004fea000383ffff */
[----:B------:R-:W-:Y:S05]  /*a450*/  BRA `(.L_x_199) ;  /* 0xffffffb400dc7947 */ /* 0x000fea000383ffff */
.L_x_121:
[----:B--2---:R2:W1:Y:S02]  /*a460*/  SYNCS.PHASECHK.TRANS64.TRYWAIT P1, [R3+URZ+0x100], R2 ;  /* 0x00010002030075a7 */ /* 0x00446400080211ff */
[----:B-1----:R-:W-:Y:S05]  /*a470*/  @!P1 NANOSLEEP.SYNCS 0x989680 ;  /* 0x009896800000995d */ /* 0x002fea0003900000 */
[----:B------:R-:W1:Y:S02]  /*a480*/  @!P1 SYNCS.PHASECHK.TRANS64 P1, [R3+URZ+0x100], R2 ;  /* 0x00010002030095a7 */ /* 0x000e6400080210ff */
[----:B-1----:R-:W-:Y:S05]  /*a490*/  @!P1 BRA `(.L_x_121) ;  /* 0xfffffffc00f09947 */ /* 0x002fea000383ffff */
[----:B------:R-:W-:Y:S05]  /*a4a0*/  BRA `(.L_x_120) ;  /* 0xffffffc4005c7947 */ /* 0x000fea000383ffff */
.L_x_123:
[----:B--2---:R2:W4:Y:S02]  /*a4b0*/  SYNCS.PHASECHK.TRANS64.TRYWAIT P0, [R161+URZ+0x150], R4 ;  /* 0x00015004a10075a7 */ /* 0x00452400080011ff */
[----:B----4-:R-:W-:Y:S05]  /*a4c0*/  @!P0 NANOSLEEP.SYNCS 0x989680 ;  /* 0x009896800000895d */ /* 0x010fea0003900000 */
[----:B------:R-:W4:Y:S02]  /*a4d0*/  @!P0 SYNCS.PHASECHK.TRANS64 P0, [R161+URZ+0x150], R4 ;  /* 0x00015004a10085a7 */ /* 0x000f2400080010ff */
[----:B----4-:R-:W-:Y:S05]  /*a4e0*/  @!P0 BRA `(.L_x_123) ;  /* 0xfffffffc00f08947 */ /* 0x010fea000383ffff */
[----:B------:R-:W-:Y:S05]  /*a4f0*/  BRA `(.L_x_122) ;  /* 0xffffffc400b47947 */ /* 0x000fea000383ffff */
.L_x_132:
[----:B---3--:R3:W4:Y:S02]  /*a500*/  SYNCS.PHASECHK.TRANS64.TRYWAIT P0, [R197+URZ+0x100], R2 ;  /* 0x00010002c50075a7 */ /* 0x00872400080011ff */
[----:B----4-:R-:W-:Y:S05]  /*a510*/  @!P0 NANOSLEEP.SYNCS 0x989680 ;  /* 0x009896800000895d */ /* 0x010fea0003900000 */
[----:B------:R-:W4:Y:S02]  /*a520*/  @!P0 SYNCS.PHASECHK.TRANS64 P0, [R197+URZ+0x100], R2 ;  /* 0x00010002c50085a7 */ /* 0x000f2400080010ff */
[----:B----4-:R-:W-:Y:S05]  /*a530*/  @!P0 BRA `(.L_x_132) ;  /* 0xfffffffc00f08947 */ /* 0x010fea000383ffff */
[----:B------:R-:W-:Y:S05]  /*a540*/  BRA `(.L_x_131) ;  /* 0xffffffd800c47947 */ /* 0x000fea000383ffff */
        .weak           $__internal_0_$__cuda_sm10x_tcgen05_guardrail_trap_col_being_dealloced_not_returned_by_alloc
        .type           $__internal_0_$__cuda_sm10x_tcgen05_guardrail_trap_col_being_dealloced_not_returned_by_alloc,@function
        .size           $__internal_0_$__cuda_sm10x_tcgen05_guardrail_trap_col_being_dealloced_not_returned_by_alloc,($__internal_1_$__cuda_sm10x_tcgen05_guardrail_trap_phase_invalid_during_alloc - $__internal_0_$__cuda_sm10x_tcgen05_guardrail_trap_col_being_dealloced_not_returned_by_alloc)
$__internal_0_$__cuda_sm10x_tcgen05_guardrail_trap_col_being_dealloced_not_returned_by_alloc:
[----:B------:R-:W-:Y:S05]  /*a550*/  BPT.TRAP 0x1 ;  /* 0x000000040000795c */ /* 0x000fea0000300000 */
[----:B------:R-:W-:-:S04]  /*a560*/  HFMA2 R3, -RZ, RZ, 0, 0 ;  /* 0x00000000ff037431 */ /* 0x000fc800000001ff */
[----:B------:R-:W-:Y:S05]  /*a570*/  RET.REL.NODEC R2 `(_ZN7cutlass13device_kernelINS_4gemm6kernel13GemmUniversalIN4cute5tupleIJiiiiEEENS1_10collective13CollectiveMmaINS1_35MainloopSm100TmaUmmaWarpSpecializedILi16ELi2ELi4ENS5_IJNS4_1CILi2EEESB_NSA_ILi1EEEEEEEENS5_IJNSA_ILi256EEENSA_ILi128EEENSA_ILi64EEEEEENS_12float_e4m3_tENS5_IJlSC_lEEESJ_SK_NS4_8TiledMMAINS4_8MMA_AtomIJNS4_10MMA_TraitsINS4_25SM100_MMA_F8F6F4_2x1SM_SSEJSJ_SJ_fSF_SG_NS4_17integral_constantINS4_4UMMA5MajorELSR_0EEESS_NSP_INSQ_7ScaleInELST_0EEESU_EEEEEENS4_6LayoutINS5_IJSC_SC_SC_EEENS5_IJNSA_ILi0EEESZ_SZ_EEEEENS5_IJNS4_10UnderscoreES12_S12_EEEEENS4_28SM100_TMA_2SM_LOAD_MULTICASTENS4_14ComposedLayoutINS4_7SwizzleILi2ELi4ELi3EEENS4_18smem_ptr_flag_bitsILi8EEENSX_INS5_IJNSA_ILi8EEESH_EEENS5_IJSH_SC_EEEEEEEvNS4_8identityENS4_18SM100_TMA_2SM_LOADES1F_vS1G_EENS_8epilogue10collective18CollectiveEpilogueINS1J_23Sm100TmaWarpSpecializedILi2ELi2ELi64ELb0ELb0EEEJNS5_IJSG_SG_SH_EEENS5_IJNSX_ISG_SC_EENSX_ISH_SC_EEEEESJ_SK_SJ_SK_NS1J_6fusion15FusionCallbacksIS1N_NS1S_17LinearCombinationISJ_fSJ_fLNS_15FloatRoundStyleE2EEES1O_S1R_JEEENS4_5SM1004TMEM4LOAD26SM100_TMEM_LOAD_32dp32b64xENS4_13SM90_TMA_LOADES1F_NS4_39AutoVectorizingCopyWithAssumedAlignmentILi128EEENS4_14SM90_TMA_STOREES1F_S24_S24_EEEvvEEEEvNT_6ParamsE) ;  /* 0xffffff5802a07950 */ /* 0x000fea0003c3ffff */
        .weak           $__internal_1_$__cuda_sm10x_tcgen05_guardrail_trap_phase_invalid_during_alloc
        .type           $__internal_1_$__cuda_sm10x_tcgen05_guardrail_trap_phase_invalid_during_alloc,@function
        .size           $__internal_1_$__cuda_sm10x_tcgen05_guardrail_trap_phase_invalid_during_alloc,($__internal_2_$__cuda_sm10x_tcgen05_guardrail_trap_unallocated_columns_being_dealloced - $__internal_1_$__cuda_sm10x_tcgen05_guardrail_trap_phase_invalid_during_alloc)
$__internal_1_$__cuda_sm10x_tcgen05_guardrail_trap_phase_invalid_during_alloc:
[----:B------:R-:W-:Y:S05]  /*a580*/  BPT.TRAP 0x1 ;  /* 0x000000040000795c */ /* 0x000fea0000300000 */
[----:B------:R-:W-:-:S04]  /*a590*/  MOV R5, 0x0 ;  /* 0x0000000000057802 */ /* 0x000fc80000000f00 */
[----:B------:R-:W-:Y:S05]  /*a5a0*/  RET.REL.NODEC R4 `(_ZN7cutlass13device_kernelINS_4gemm6kernel13GemmUniversalIN4cute5tupleIJiiiiEEENS1_10collective13CollectiveMmaINS1_35MainloopSm100TmaUmmaWarpSpecializedILi16ELi2ELi4ENS5_IJNS4_1CILi2EEESB_NSA_ILi1EEEEEEEENS5_IJNSA_ILi256EEENSA_ILi128EEENSA_ILi64EEEEEENS_12float_e4m3_tENS5_IJlSC_lEEESJ_SK_NS4_8TiledMMAINS4_8MMA_AtomIJNS4_10MMA_TraitsINS4_25SM100_MMA_F8F6F4_2x1SM_SSEJSJ_SJ_fSF_SG_NS4_17integral_constantINS4_4UMMA5MajorELSR_0EEESS_NSP_INSQ_7ScaleInELST_0EEESU_EEEEEENS4_6LayoutINS5_IJSC_SC_SC_EEENS5_IJNSA_ILi0EEESZ_SZ_EEEEENS5_IJNS4_10UnderscoreES12_S12_EEEEENS4_28SM100_TMA_2SM_LOAD_MULTICASTENS4_14ComposedLayoutINS4_7SwizzleILi2ELi4ELi3EEENS4_18smem_ptr_flag_bitsILi8EEENSX_INS5_IJNSA_ILi8EEESH_EEENS5_IJSH_SC_EEEEEEEvNS4_8identityENS4_18SM100_TMA_2SM_LOADES1F_vS1G_EENS_8epilogue10collective18CollectiveEpilogueINS1J_23Sm100TmaWarpSpecializedILi2ELi2ELi64ELb0ELb0EEEJNS5_IJSG_SG_SH_EEENS5_IJNSX_ISG_SC_EENSX_ISH_SC_EEEEESJ_SK_SJ_SK_NS1J_6fusion15FusionCallbacksIS1N_NS1S_17LinearCombinationISJ_fSJ_fLNS_15FloatRoundStyleE2EEES1O_S1R_JEEENS4_5SM1004TMEM4LOAD26SM100_TMEM_LOAD_32dp32b64xENS4_13SM90_TMA_LOADES1F_NS4_39AutoVectorizingCopyWithAssumedAlignmentILi128EEENS4_14SM90_TMA_STOREES1F_S24_S24_EEEvvEEEEvNT_6ParamsE) ;  /* 0xffffff5804947950 */ /* 0x000fea0003c3ffff */
        .weak           $__internal_2_$__cuda_sm10x_tcgen05_guardrail_trap_unallocated_columns_being_dealloced
        .type           $__internal_2_$__cuda_sm10x_tcgen05_guardrail_trap_unallocated_columns_being_dealloced,@function
        .size           $__internal_2_$__cuda_sm10x_tcgen05_guardrail_trap_unallocated_columns_being_dealloced,(.L_x_201 - $__internal_2_$__cuda_sm10x_tcgen05_guardrail_trap_unallocated_columns_being_dealloced)
$__internal_2_$__cuda_sm10x_tcgen05_guardrail_trap_unallocated_columns_being_dealloced:
[----:B------:R-:W-:Y:S05]  /*a5b0*/  BPT.TRAP 0x1 ;  /* 0x000000040000795c */ /* 0x000fea0000300000 */
[----:B------:R-:W-:-:S04]  /*a5c0*/  HFMA2 R3, -RZ, RZ, 0, 0 ;  /* 0x00000000ff037431 */ /* 0x000fc800000001ff */
[----:B------:R-:W-:Y:S05]  /*a5d0*/  RET.REL.NODEC R2 `(_ZN7cutlass13device_kernelINS_4gemm6kernel13GemmUniversalIN4cute5tupleIJiiiiEEENS1_10collective13CollectiveMmaINS1_35MainloopSm100TmaUmmaWarpSpecializedILi16ELi2ELi4ENS5_IJNS4_1CILi2EEESB_NSA_ILi1EEEEEEEENS5_IJNSA_ILi256EEENSA_ILi128EEENSA_ILi64EEEEEENS_12float_e4m3_tENS5_IJlSC_lEEESJ_SK_NS4_8TiledMMAINS4_8MMA_AtomIJNS4_10MMA_TraitsINS4_25SM100_MMA_F8F6F4_2x1SM_SSEJSJ_SJ_fSF_SG_NS4_17integral_constantINS4_4UMMA5MajorELSR_0EEESS_NSP_INSQ_7ScaleInELST_0EEESU_EEEEEENS4_6LayoutINS5_IJSC_SC_SC_EEENS5_IJNSA_ILi0EEESZ_SZ_EEEEENS5_IJNS4_10UnderscoreES12_S12_EEEEENS4_28SM100_TMA_2SM_LOAD_MULTICASTENS4_14ComposedLayoutINS4_7SwizzleILi2ELi4ELi3EEENS4_18smem_ptr_flag_bitsILi8EEENSX_INS5_IJNSA_ILi8EEESH_EEENS5_IJSH_SC_EEEEEEEvNS4_8identityENS4_18SM100_TMA_2SM_LOADES1F_vS1G_EENS_8epilogue10collective18CollectiveEpilogueINS1J_23Sm100TmaWarpSpecializedILi2ELi2ELi64ELb0ELb0EEEJNS5_IJSG_SG_SH_EEENS5_IJNSX_ISG_SC_EENSX_ISH_SC_EEEEESJ_SK_SJ_SK_NS1J_6fusion15FusionCallbacksIS1N_NS1S_17LinearCombinationISJ_fSJ_fLNS_15FloatRoundStyleE2EEES1O_S1R_JEEENS4_5SM1004TMEM4LOAD26SM100_TMEM_LOAD_32dp32b64xENS4_13SM90_TMA_LOADES1F_NS4_39AutoVectorizingCopyWithAssumedAlignmentILi128EEENS4_14SM90_TMA_STOREES1F_S24_S24_EEEvvEEEEvNT_6ParamsE) ;  /* 0xffffff5802887950 */ /* 0x000fea0003c3ffff */
.L_x_200:
[----:B------:R-:W-:-:S00]  /*a5e0*/  BRA `(.L_x_200) ;  /* 0xfffffffc00fc7947 */ /* 0x000fc0000383ffff */
[----:B------:R-:W-:-:S00]  /*a5f0*/  NOP ;  /* 0x0000000000007918 */ /* 0x000fc00000000000 */
        /* <DEDUP_REMOVED lines=8> */
.L_x_201:


//--------------------- .nv.global.init           --------------------------
	.section	.nv.global.init,"aw",@progbits
.nv.global.init:
	.type		$str$27,@object
	.size		$str$27,($str$28 - $str$27)
$str$27:
        /*0000*/ 	.byte	0x28, 0x61, 0x64, 0x64, 0x72, 0x65, 0x73, 0x73, 0x20, 0x26, 0x20, 0x6d, 0x61, 0x73, 0x6b, 0x29
        /*0010*/ 	.byte	0x20, 0x3d, 0x3d, 0x20, 0x30, 0x00
	.type		$str$28,@object
	.size		$str$28,($str$26 - $str$28)
$str$28:
        /*0016*/ 	.byte	0x2f, 0x74, 0x6d, 0x70, 0x2f, 0x63, 0x75, 0x74, 0x6c, 0x61, 0x73, 0x73, 0x5f, 0x73, 0x77, 0x65
        /*0026*/ 	.byte	0x65, 0x70, 0x5f, 0x73, 0x72, 0x63, 0x2f, 0x69, 0x6e, 0x63, 0x6c, 0x75, 0x64, 0x65, 0x2f, 0x63
        /*0036*/ 	.byte	0x75, 0x74, 0x65, 0x2f, 0x70, 0x6f, 0x69, 0x6e, 0x74, 0x65, 0x72, 0x5f, 0x66, 0x6c, 0x61, 0x67
        /*0046*/ 	.byte	0x67, 0x65, 0x64, 0x2e, 0x68, 0x70, 0x70, 0x00
	.type		$str$26,@object
	.size		$str$26,($str$25 - $str$26)
$str$26:
        /*004e*/ 	.byte	0x2f, 0x74, 0x6d, 0x70, 0x2f, 0x63, 0x75, 0x74, 0x6c, 0x61, 0x73, 0x73, 0x5f, 0x73, 0x77, 0x65
        /*005e*/ 	.byte	0x65, 0x70, 0x5f, 0x73, 0x72, 0x63, 0x2f, 0x69, 0x6e, 0x63, 0x6c, 0x75, 0x64, 0x65, 0x2f, 0x63
        /*006e*/ 	.byte	0x75, 0x74, 0x65, 0x2f, 0x61, 0x74, 0x6f, 0x6d, 0x2f, 0x63, 0x6f, 0x70, 0x79, 0x5f, 0x74, 0x72
        /*007e*/ 	.byte	0x61, 0x69, 0x74, 0x73, 0x5f, 0x73, 0x6d, 0x31, 0x30, 0x30, 0x2e, 0x68, 0x70, 0x70, 0x00
	.type		$str$25,@object
	.size		$str$25,(__unnamed_1 - $str$25)
$str$25:
        /*008d*/ 	.byte	0x28, 0x28, 0x75, 0x69, 0x6e, 0x74, 0x33, 0x32, 0x5f, 0x74, 0x28, 0x74, 0x68, 0x72, 0x65, 0x61
        /*009d*/ 	.byte	0x64, 0x49, 0x64, 0x78, 0x2e, 0x78, 0x29, 0x20, 0x2f, 0x20, 0x33, 0x32, 0x29, 0x20, 0x25, 0x20
        /*00ad*/ 	.byte	0x34, 0x29, 0x20, 0x3d, 0x3d, 0x20, 0x28, 0x28, 0x28, 0x74, 0x6d, 0x65, 0x6d, 0x5f, 0x61, 0x64
        /*00bd*/ 	.byte	0x64, 0x72, 0x20, 0x3e, 0x3e, 0x20, 0x31, 0x36, 0x29, 0x20, 0x2f, 0x20, 0x33, 0x32, 0x29, 0x20
        /*00cd*/ 	.byte	0x25, 0x20, 0x34, 0x29, 0x00
	.type		__unnamed_1,@object
	.size		__unnamed_1,(__unnamed_2 - __unnamed_1)
__unnamed_1:
        /*00d2*/ 	.byte	0x61, 0x75, 0x74, 0x6f, 0x20, 0x63, 0x75, 0x74, 0x65, 0x3a, 0x3a, 0x61, 0x73, 0x5f, 0x70, 0x6f
        /* <DEDUP_REMOVED lines=24> */
        /*0262*/ 	.byte	0x43, 0x3c, 0x38, 0x31, 0x39, 0x32, 0x3e, 0x3e, 0x3e, 0x3e, 0x5d, 0x00
	.type		__unnamed_2,@object
	.size		__unnamed_2,(.L_2 - __unnamed_2)
__unnamed_2:
        /* <DEDUP_REMOVED lines=42> */
        /*050e*/ 	.byte	0x3e, 0x3e, 0x3e, 0x3e, 0x5d, 0x00
.L_2:


//--------------------- .nv.shared._ZN7cutlass13device_kernelINS_4gemm6kernel13GemmUniversalIN4cute5tupleIJiiiiEEENS1_10collective13CollectiveMmaINS1_35MainloopSm100TmaUmmaWarpSpecializedILi16ELi2ELi4ENS5_IJNS4_1CILi2EEESB_NSA_ILi1EEEEEEEENS5_IJNSA_ILi256EEENSA_ILi128EEENSA_ILi64EEEEEENS_12float_e4m3_tENS5_IJlSC_lEEESJ_SK_NS4_8TiledMMAINS4_8MMA_AtomIJNS4_10MMA_TraitsINS4_25SM100_MMA_F8F6F4_2x1SM_SSEJSJ_SJ_fSF_SG_NS4_17integral_constantINS4_4UMMA5MajorELSR_0EEESS_NSP_INSQ_7ScaleInELST_0EEESU_EEEEEENS4_6LayoutINS5_IJSC_SC_SC_EEENS5_IJNSA_ILi0EEESZ_SZ_EEEEENS5_IJNS4_10UnderscoreES12_S12_EEEEENS4_28SM100_TMA_2SM_LOAD_MULTICASTENS4_14ComposedLayoutINS4_7SwizzleILi2ELi4ELi3EEENS4_18smem_ptr_flag_bitsILi8EEENSX_INS5_IJNSA_ILi8EEESH_EEENS5_IJSH_SC_EEEEEEEvNS4_8identityENS4_18SM100_TMA_2SM_LOADES1F_vS1G_EENS_8epilogue10collective18CollectiveEpilogueINS1J_23Sm100TmaWarpSpecializedILi2ELi2ELi64ELb0ELb0EEEJNS5_IJSG_SG_SH_EEENS5_IJNSX_ISG_SC_EENSX_ISH_SC_EEEEESJ_SK_SJ_SK_NS1J_6fusion15FusionCallbacksIS1N_NS1S_17LinearCombinationISJ_fSJ_fLNS_15FloatRoundStyleE2EEES1O_S1R_JEEENS4_5SM1004TMEM4LOAD26SM100_TMEM_LOAD_32dp32b64xENS4_13SM90_TMA_LOADES1F_NS4_39AutoVectorizingCopyWithAssumedAlignmentILi128EEENS4_14SM90_TMA_STOREES1F_S24_S24_EEEvvEEEEvNT_6ParamsE --------------------------
	.section	.nv.shared._ZN7cutlass13device_kernelINS_4gemm6kernel13GemmUniversalIN4cute5tupleIJiiiiEEENS1_10collective13CollectiveMmaINS1_35MainloopSm100TmaUmmaWarpSpecializedILi16ELi2ELi4ENS5_IJNS4_1CILi2EEESB_NSA_ILi1EEEEEEEENS5_IJNSA_ILi256EEENSA_ILi128EEENSA_ILi64EEEEEENS_12float_e4m3_tENS5_IJlSC_lEEESJ_SK_NS4_8TiledMMAINS4_8MMA_AtomIJNS4_10MMA_TraitsINS4_25SM100_MMA_F8F6F4_2x1SM_SSEJSJ_SJ_fSF_SG_NS4_17integral_constantINS4_4UMMA5MajorELSR_0EEESS_NSP_INSQ_7ScaleInELST_0EEESU_EEEEEENS4_6LayoutINS5_IJSC_SC_SC_EEENS5_IJNSA_ILi0EEESZ_SZ_EEEEENS5_IJNS4_10UnderscoreES12_S12_EEEEENS4_28SM100_TMA_2SM_LOAD_MULTICASTENS4_14ComposedLayoutINS4_7SwizzleILi2ELi4ELi3EEENS4_18smem_ptr_flag_bitsILi8EEENSX_INS5_IJNSA_ILi8EEESH_EEENS5_IJSH_SC_EEEEEEEvNS4_8identityENS4_18SM100_TMA_2SM_LOADES1F_vS1G_EENS_8epilogue10collective18CollectiveEpilogueINS1J_23Sm100TmaWarpSpecializedILi2ELi2ELi64ELb0ELb0EEEJNS5_IJSG_SG_SH_EEENS5_IJNSX_ISG_SC_EENSX_ISH_SC_EEEEESJ_SK_SJ_SK_NS1J_6fusion15FusionCallbacksIS1N_NS1S_17LinearCombinationISJ_fSJ_fLNS_15FloatRoundStyleE2EEES1O_S1R_JEEENS4_5SM1004TMEM4LOAD26SM100_TMEM_LOAD_32dp32b64xENS4_13SM90_TMA_LOADES1F_NS4_39AutoVectorizingCopyWithAssumedAlignmentILi128EEENS4_14SM90_TMA_STOREES1F_S24_S24_EEEvvEEEEvNT_6ParamsE,"aw",@nobits
	.sectionflags	@""
	.align	16
	.zero		1024


//--------------------- .nv.shared.reserved.0     --------------------------
	.section	.nv.shared.reserved.0,"aw",@nobits
	.weak		__nv_reservedSMEM_offset_0_alias
	.size		__nv_reservedSMEM_offset_0_alias, 0, 64
	.other		__nv_reservedSMEM_offset_0_alias,@"STO_CUDA_RESERVED_SHARED STV_DEFAULT"
__nv_reservedSMEM_offset_0_alias:
	.zero		0
.nv.shared.reserved.0:
	.zero		64
	.weak		__nv_reservedSMEM_tcgen05_partition
	.type		__nv_reservedSMEM_tcgen05_partition,@object
	.size		__nv_reservedSMEM_tcgen05_partition,(.L_0 - __nv_reservedSMEM_tcgen05_partition)
__nv_reservedSMEM_tcgen05_partition:
	.zero		32
.L_0:


//--------------------- .nv.global                --------------------------
	.section	.nv.global,"aw",@nobits
.nv.global:
	.type		_ZN40_INTERNAL_2cc0a7a3_4_k_cu_b40f4b2c_255284cute1_E,@object
	.size		_ZN40_INTERNAL_2cc0a7a3_4_k_cu_b40f4b2c_255284cute1_E,(_ZN40_INTERNAL_2cc0a7a3_4_k_cu_b40f4b2c_255284cuda3std3__45__cpo6cbeginE - _ZN40_INTERNAL_2cc0a7a3_4_k_cu_b40f4b2c_255284cute1_E)
_ZN40_INTERNAL_2cc0a7a3_4_k_cu_b40f4b2c_255284cute1_E:
	.zero		1
	.type		_ZN40_INTERNAL_2cc0a7a3_4_k_cu_b40f4b2c_255284cuda3std3__45__cpo6cbeginE,@object
	.size		_ZN40_INTERNAL_2cc0a7a3_4_k_cu_b40f4b2c_255284cuda3std3__45__cpo6cbeginE,(_ZN40_INTERNAL_2cc0a7a3_4_k_cu_b40f4b2c_255284cuda3std3__48in_placeE - _ZN40_INTERNAL_2cc0a7a3_4_k_cu_b40f4b2c_255284cuda3std3__45__cpo6cbeginE)
_ZN40_INTERNAL_2cc0a7a3_4_k_cu_b40f4b2c_255284cuda3std3__45__cpo6cbeginE:
	.zero		1
	.type		_ZN40_INTERNAL_2cc0a7a3_4_k_cu_b40f4b2c_255284cuda3std3__48in_placeE,@object
	.size		_ZN40_INTERNAL_2cc0a7a3_4_k_cu_b40f4b2c_255284cuda3std3__48in_placeE,(_ZN40_INTERNAL_2cc0a7a3_4_k_cu_b40f4b2c_255284cuda3std6ranges3__45__cpo9iter_moveE - _ZN40_INTERNAL_2cc0a7a3_4_k_cu_b40f4b2c_255284cuda3std3__48in_placeE)
_ZN40_INTERNAL_2cc0a7a3_4_k_cu_b40f4b2c_255284cuda3std3__48in_placeE:
	.zero		1
	.type		_ZN40_INTERNAL_2cc0a7a3_4_k_cu_b40f4b2c_255284cuda3std6ranges3__45__cpo9iter_moveE,@object
	.size		_ZN40_INTERNAL_2cc0a7a3_4_k_cu_b40f4b2c_255284cuda3std6ranges3__45__cpo9iter_moveE,(_ZN40_INTERNAL_2cc0a7a3_4_k_cu_b40f4b2c_255284cuda3std3__45__cpo5beginE - _ZN40_INTERNAL_2cc0a7a3_4_k_cu_b40f4b2c_255284cuda3std6ranges3__45__cpo9iter_moveE)
_ZN40_INTERNAL_2cc0a7a3_4_k_cu_b40f4b2c_255284cuda3std6ranges3__45__cpo9iter_moveE:
	.zero		1
	.type		_ZN40_INTERNAL_2cc0a7a3_4_k_cu_b40f4b2c_255284cuda3std3__45__cpo5beginE,@object
	.size		_ZN40_INTERNAL_2cc0a7a3_4_k_cu_b40f4b2c_255284cuda3std3__45__cpo5beginE,(_ZN40_INTERNAL_2cc0a7a3_4_k_cu_b40f4b2c_255284cuda3std3__442_GLOBAL__N__2cc0a7a3_4_k_cu_b40f4b2c_255286ignoreE - _ZN40_INTERNAL_2cc0a7a3_4_k_cu_b40f4b2c_255284cuda3std3__45__cpo5beginE)
_ZN40_INTERNAL_2cc0a7a3_4_k_cu_b40f4b2c_255284cuda3std3__45__cpo5beginE:
	.zero		1
	.type		_ZN40_INTERNAL_2cc0a7a3_4_k_cu_b40f4b2c_255284cuda3std3__442_GLOBAL__N__2cc0a7a3_4_k_cu_b40f4b2c_255286ignoreE,@object
	.size		_ZN40_INTERNAL_2cc0a7a3_4_k_cu_b40f4b2c_255284cuda3std3__442_GLOBAL__N__2cc0a7a3_4_k_cu_b40f4b2c_255286ignoreE,(_ZN40_INTERNAL_2cc0a7a3_4_k_cu_b40f4b2c_255284cute7productE - _ZN40_INTERNAL_2cc0a7a3_4_k_cu_b40f4b2c_255284cuda3std3__442_GLOBAL__N__2cc0a7a3_4_k_cu_b40f4b2c_255286ignoreE)
_ZN40_INTERNAL_2cc0a7a3_4_k_cu_b40f4b2c_255284cuda3std3__442_GLOBAL__N__2cc0a7a3_4_k_cu_b40f4b2c_255286ignoreE:
	.zero		1
	.type		_ZN40_INTERNAL_2cc0a7a3_4_k_cu_b40f4b2c_255284cute7productE,@object
	.size		_ZN40_INTERNAL_2cc0a7a3_4_k_cu_b40f4b2c_255284cute7productE,(_ZN40_INTERNAL_2cc0a7a3_4_k_cu_b40f4b2c_255284cuda3std3__45__cpo3endE - _ZN40_INTERNAL_2cc0a7a3_4_k_cu_b40f4b2c_255284cute7productE)
_ZN40_INTERNAL_2cc0a7a3_4_k_cu_b40f4b2c_255284cute7productE:
	.zero		1
	.type		_ZN40_INTERNAL_2cc0a7a3_4_k_cu_b40f4b2c_255284cuda3std3__45__cpo3endE,@object
	.size		_ZN40_INTERNAL_2cc0a7a3_4_k_cu_b40f4b2c_255284cuda3std3__45__cpo3endE,(_ZN40_INTERNAL_2cc0a7a3_4_k_cu_b40f4b2c_255284cuda3std3__419piecewise_constructE - _ZN40_INTERNAL_2cc0a7a3_4_k_cu_b40f4b2c_255284cuda3std3__45__cpo3endE)
_ZN40_INTERNAL_2cc0a7a3_4_k_cu_b40f4b2c_255284cuda3std3__45__cpo3endE:
	.zero		1
	.type		_ZN40_INTERNAL_2cc0a7a3_4_k_cu_b40f4b2c_255284cuda3std3__419piecewise_constructE,@object
	.size		_ZN40_INTERNAL_2cc0a7a3_4_k_cu_b40f4b2c_255284cuda3std3__419piecewise_constructE,(_ZN40_INTERNAL_2cc0a7a3_4_k_cu_b40f4b2c_255284cuda3std3__45__cpo4cendE - _ZN40_INTERNAL_2cc0a7a3_4_k_cu_b40f4b2c_255284cuda3std3__419piecewise_constructE)
_ZN40_INTERNAL_2cc0a7a3_4_k_cu_b40f4b2c_255284cuda3std3__419piecewise_constructE:
	.zero		1
	.type		_ZN40_INTERNAL_2cc0a7a3_4_k_cu_b40f4b2c_255284cuda3std3__45__cpo4cendE,@object
	.size		_ZN40_INTERNAL_2cc0a7a3_4_k_cu_b40f4b2c_255284cuda3std3__45__cpo4cendE,(_ZN40_INTERNAL_2cc0a7a3_4_k_cu_b40f4b2c_255284cuda3std6ranges3__45__cpo4swapE - _ZN40_INTERNAL_2cc0a7a3_4_k_cu_b40f4b2c_255284cuda3std3__45__cpo4cendE)
_ZN40_INTERNAL_2cc0a7a3_4_k_cu_b40f4b2c_255284cuda3std3__45__cpo4cendE:
	.zero		1
	.type		_ZN40_INTERNAL_2cc0a7a3_4_k_cu_b40f4b2c_255284cuda3std6ranges3__45__cpo4swapE,@object
	.size		_ZN40_INTERNAL_2cc0a7a3_4_k_cu_b40f4b2c_255284cuda3std6ranges3__45__cpo4swapE,(.L_10 - _ZN40_INTERNAL_2cc0a7a3_4_k_cu_b40f4b2c_255284cuda3std6ranges3__45__cpo4swapE)
_ZN40_INTERNAL_2cc0a7a3_4_k_cu_b40f4b2c_255284cuda3std6ranges3__45__cpo4swapE:
	.zero		1
.L_10:


//--------------------- .nv.constant0._ZN7cutlass13device_kernelINS_4gemm6kernel13GemmUniversalIN4cute5tupleIJiiiiEEENS1_10collective13CollectiveMmaINS1_35MainloopSm100TmaUmmaWarpSpecializedILi16ELi2ELi4ENS5_IJNS4_1CILi2EEESB_NSA_ILi1EEEEEEEENS5_IJNSA_ILi256EEENSA_ILi128EEENSA_ILi64EEEEEENS_12float_e4m3_tENS5_IJlSC_lEEESJ_SK_NS4_8TiledMMAINS4_8MMA_AtomIJNS4_10MMA_TraitsINS4_25SM100_MMA_F8F6F4_2x1SM_SSEJSJ_SJ_fSF_SG_NS4_17integral_constantINS4_4UMMA5MajorELSR_0EEESS_NSP_INSQ_7ScaleInELST_0EEESU_EEEEEENS4_6LayoutINS5_IJSC_SC_SC_EEENS5_IJNSA_ILi0EEESZ_SZ_EEEEENS5_IJNS4_10UnderscoreES12_S12_EEEEENS4_28SM100_TMA_2SM_LOAD_MULTICASTENS4_14ComposedLayoutINS4_7SwizzleILi2ELi4ELi3EEENS4_18smem_ptr_flag_bitsILi8EEENSX_INS5_IJNSA_ILi8EEESH_EEENS5_IJSH_SC_EEEEEEEvNS4_8identityENS4_18SM100_TMA_2SM_LOADES1F_vS1G_EENS_8epilogue10collective18CollectiveEpilogueINS1J_23Sm100TmaWarpSpecializedILi2ELi2ELi64ELb0ELb0EEEJNS5_IJSG_SG_SH_EEENS5_IJNSX_ISG_SC_EENSX_ISH_SC_EEEEESJ_SK_SJ_SK_NS1J_6fusion15FusionCallbacksIS1N_NS1S_17LinearCombinationISJ_fSJ_fLNS_15FloatRoundStyleE2EEES1O_S1R_JEEENS4_5SM1004TMEM4LOAD26SM100_TMEM_LOAD_32dp32b64xENS4_13SM90_TMA_LOADES1F_NS4_39AutoVectorizingCopyWithAssumedAlignmentILi128EEENS4_14SM90_TMA_STOREES1F_S24_S24_EEEvvEEEEvNT_6ParamsE --------------------------
	.section	.nv.constant0._ZN7cutlass13device_kernelINS_4gemm6kernel13GemmUniversalIN4cute5tupleIJiiiiEEENS1_10collective13CollectiveMmaINS1_35MainloopSm100TmaUmmaWarpSpecializedILi16ELi2ELi4ENS5_IJNS4_1CILi2EEESB_NSA_ILi1EEEEEEEENS5_IJNSA_ILi256EEENSA_ILi128EEENSA_ILi64EEEEEENS_12float_e4m3_tENS5_IJlSC_lEEESJ_SK_NS4_8TiledMMAINS4_8MMA_AtomIJNS4_10MMA_TraitsINS4_25SM100_MMA_F8F6F4_2x1SM_SSEJSJ_SJ_fSF_SG_NS4_17integral_constantINS4_4UMMA5MajorELSR_0EEESS_NSP_INSQ_7ScaleInELST_0EEESU_EEEEEENS4_6LayoutINS5_IJSC_SC_SC_EEENS5_IJNSA_ILi0EEESZ_SZ_EEEEENS5_IJNS4_10UnderscoreES12_S12_EEEEENS4_28SM100_TMA_2SM_LOAD_MULTICASTENS4_14ComposedLayoutINS4_7SwizzleILi2ELi4ELi3EEENS4_18smem_ptr_flag_bitsILi8EEENSX_INS5_IJNSA_ILi8EEESH_EEENS5_IJSH_SC_EEEEEEEvNS4_8identityENS4_18SM100_TMA_2SM_LOADES1F_vS1G_EENS_8epilogue10collective18CollectiveEpilogueINS1J_23Sm100TmaWarpSpecializedILi2ELi2ELi64ELb0ELb0EEEJNS5_IJSG_SG_SH_EEENS5_IJNSX_ISG_SC_EENSX_ISH_SC_EEEEESJ_SK_SJ_SK_NS1J_6fusion15FusionCallbacksIS1N_NS1S_17LinearCombinationISJ_fSJ_fLNS_15FloatRoundStyleE2EEES1O_S1R_JEEENS4_5SM1004TMEM4LOAD26SM100_TMEM_LOAD_32dp32b64xENS4_13SM90_TMA_LOADES1F_NS4_39AutoVectorizingCopyWithAssumedAlignmentILi128EEENS4_14SM90_TMA_STOREES1F_S24_S24_EEEvvEEEEvNT_6ParamsE,"a",@progbits
	.sectionflags	@""
	.align	4
.nv.constant0._ZN7cutlass13device_kernelINS_4gemm6kernel13GemmUniversalIN4cute5tupleIJiiiiEEENS1_10collective13CollectiveMmaINS1_35MainloopSm100TmaUmmaWarpSpecializedILi16ELi2ELi4ENS5_IJNS4_1CILi2EEESB_NSA_ILi1EEEEEEEENS5_IJNSA_ILi256EEENSA_ILi128EEENSA_ILi64EEEEEENS_12float_e4m3_tENS5_IJlSC_lEEESJ_SK_NS4_8TiledMMAINS4_8MMA_AtomIJNS4_10MMA_TraitsINS4_25SM100_MMA_F8F6F4_2x1SM_SSEJSJ_SJ_fSF_SG_NS4_17integral_constantINS4_4UMMA5MajorELSR_0EEESS_NSP_INSQ_7ScaleInELST_0EEESU_EEEEEENS4_6LayoutINS5_IJSC_SC_SC_EEENS5_IJNSA_ILi0EEESZ_SZ_EEEEENS5_IJNS4_10UnderscoreES12_S12_EEEEENS4_28SM100_TMA_2SM_LOAD_MULTICASTENS4_14ComposedLayoutINS4_7SwizzleILi2ELi4ELi3EEENS4_18smem_ptr_flag_bitsILi8EEENSX_INS5_IJNSA_ILi8EEESH_EEENS5_IJSH_SC_EEEEEEEvNS4_8identityENS4_18SM100_TMA_2SM_LOADES1F_vS1G_EENS_8epilogue10collective18CollectiveEpilogueINS1J_23Sm100TmaWarpSpecializedILi2ELi2ELi64ELb0ELb0EEEJNS5_IJSG_SG_SH_EEENS5_IJNSX_ISG_SC_EENSX_ISH_SC_EEEEESJ_SK_SJ_SK_NS1J_6fusion15FusionCallbacksIS1N_NS1S_17LinearCombinationISJ_fSJ_fLNS_15FloatRoundStyleE2EEES1O_S1R_JEEENS4_5SM1004TMEM4LOAD26SM100_TMEM_LOAD_32dp32b64xENS4_13SM90_TMA_LOADES1F_NS4_39AutoVectorizingCopyWithAssumedAlignmentILi128EEENS4_14SM90_TMA_STOREES1F_S24_S24_EEEvvEEEEvNT_6ParamsE:
	.zero		2944


//--------------------- SYMBOLS --------------------------

	.type		.nv.reservedSmem.offset0,@object
	.size		.nv.reservedSmem.offset0,0x4
	.type		.nv.reservedSmem.cap,@object
	.size		.nv.reservedSmem.cap,0x4
	.type		__assertfail,@function
